//
// Generated by NVIDIA NVVM Compiler
//
// Compiler Build ID: CL-36424714
// Cuda compilation tools, release 13.0, V13.0.88
// Based on NVVM 20.0.0
//

.version 9.0
.target sm_100
.address_size 64

	// .globl	_Z27warp_specialized_mma_kernelPK6__halfS1_Pfiii
.extern .shared .align 16 .b8 shmem[];

.visible .entry _Z27warp_specialized_mma_kernelPK6__halfS1_Pfiii(
	.param .u64 .ptr .align 1 _Z27warp_specialized_mma_kernelPK6__halfS1_Pfiii_param_0,
	.param .u64 .ptr .align 1 _Z27warp_specialized_mma_kernelPK6__halfS1_Pfiii_param_1,
	.param .u64 .ptr .align 1 _Z27warp_specialized_mma_kernelPK6__halfS1_Pfiii_param_2,
	.param .u32 _Z27warp_specialized_mma_kernelPK6__halfS1_Pfiii_param_3,
	.param .u32 _Z27warp_specialized_mma_kernelPK6__halfS1_Pfiii_param_4,
	.param .u32 _Z27warp_specialized_mma_kernelPK6__halfS1_Pfiii_param_5
)
{
	.reg .pred 	%p<18>;
	.reg .b32 	%r<89>;
	.reg .b32 	%f<59>;
	.reg .b64 	%rd<70>;

	ld.param.u64 	%rd31, [_Z27warp_specialized_mma_kernelPK6__halfS1_Pfiii_param_0];
	ld.param.u64 	%rd32, [_Z27warp_specialized_mma_kernelPK6__halfS1_Pfiii_param_1];
	ld.param.u32 	%r28, [_Z27warp_specialized_mma_kernelPK6__halfS1_Pfiii_param_4];
	ld.param.u32 	%r29, [_Z27warp_specialized_mma_kernelPK6__halfS1_Pfiii_param_5];
	mov.u32 	%r1, %tid.x;
	shr.u32 	%r2, %r1, 5;
	mov.u32 	%r30, %ctaid.y;
	shl.b32 	%r3, %r30, 4;
	mov.u32 	%r31, %ctaid.x;
	shl.b32 	%r4, %r31, 4;
	setp.lt.s32 	%p1, %r29, 1;
	mov.f32 	%f43, 0f00000000;
	mov.f32 	%f44, %f43;
	mov.f32 	%f45, %f43;
	mov.f32 	%f46, %f43;
	mov.f32 	%f47, %f43;
	mov.f32 	%f48, %f43;
	mov.f32 	%f49, %f43;
	mov.f32 	%f50, %f43;
	@%p1 bra 	$L__BB0_23;
	cvt.u64.u32 	%rd1, %r1;
	mov.u32 	%r32, %ntid.x;
	cvt.u64.u32 	%rd2, %r32;
	add.s64 	%rd3, %rd1, %rd2;
	max.u64 	%rd34, %rd3, 32;
	setp.lt.u64 	%p2, %rd3, 32;
	selp.u64 	%rd4, 1, 0, %p2;
	add.s64 	%rd35, %rd3, %rd4;
	sub.s64 	%rd5, %rd34, %rd35;
	and.b64  	%rd36, %rd5, -4294967296;
	setp.ne.s64 	%p3, %rd36, 0;
	@%p3 bra 	$L__BB0_3;
	cvt.u32.u64 	%r33, %rd2;
	cvt.u32.u64 	%r34, %rd5;
	div.u32 	%r35, %r34, %r33;
	cvt.u64.u32 	%rd64, %r35;
	bra.uni 	$L__BB0_4;
$L__BB0_3:
	div.u64 	%rd64, %rd5, %rd2;
$L__BB0_4:
	cvt.u32.u64 	%r37, %rd2;
	add.s64 	%rd9, %rd64, %rd4;
	and.b64  	%rd10, %rd9, 3;
	shl.b32 	%r38, %r1, 2;
	mov.u32 	%r39, shmem;
	add.s32 	%r5, %r39, %r38;
	shl.b32 	%r6, %r37, 2;
	add.s32 	%r7, %r5, %r6;
	add.s64 	%rd11, %rd3, %rd2;
	add.s32 	%r8, %r7, %r6;
	add.s64 	%rd12, %rd11, %rd2;
	shl.b64 	%rd13, %rd2, 2;
	shl.b64 	%rd14, %rd2, 4;
	shl.b64 	%rd15, %rd2, 3;
	mul.lo.s64 	%rd16, %rd2, 12;
	shl.b32 	%r9, %r37, 4;
	shl.b32 	%r40, %r37, 3;
	add.s32 	%r10, %r40, %r39;
	mad.lo.s32 	%r11, %r37, 12, %r39;
	mul.lo.s32 	%r12, %r29, %r3;
	mov.b32 	%r84, 0;
	mov.f32 	%f43, 0f00000000;
	mov.f32 	%f44, %f43;
	mov.f32 	%f45, %f43;
	mov.f32 	%f46, %f43;
	mov.f32 	%f47, %f43;
	mov.f32 	%f48, %f43;
	mov.f32 	%f49, %f43;
	mov.f32 	%f50, %f43;
$L__BB0_5:
	setp.gt.u32 	%p4, %r1, 31;
	@%p4 bra 	$L__BB0_20;
	setp.eq.s64 	%p5, %rd10, 3;
	add.s32 	%r14, %r84, %r12;
	mov.u64 	%rd65, %rd1;
	@%p5 bra 	$L__BB0_10;
	setp.eq.s64 	%p6, %rd10, 0;
	mul.wide.u32 	%rd38, %r14, 2;
	add.s64 	%rd39, %rd31, %rd38;
	shl.b64 	%rd40, %rd1, 2;
	add.s64 	%rd37, %rd39, %rd40;
	// begin inline asm
	cp.async.cg.shared.global [%r5], [%rd37], 16;

	// end inline asm
	mov.u64 	%rd65, %rd3;
	@%p6 bra 	$L__BB0_10;
	setp.eq.s64 	%p7, %rd10, 1;
	add.s64 	%rd41, %rd37, %rd13;
	// begin inline asm
	cp.async.cg.shared.global [%r7], [%rd41], 16;

	// end inline asm
	mov.u64 	%rd65, %rd11;
	@%p7 bra 	$L__BB0_10;
	add.s64 	%rd42, %rd41, %rd13;
	// begin inline asm
	cp.async.cg.shared.global [%r8], [%rd42], 16;

	// end inline asm
	mov.u64 	%rd65, %rd12;
$L__BB0_10:
	setp.lt.u64 	%p8, %rd9, 3;
	@%p8 bra 	$L__BB0_13;
	shl.b64 	%rd43, %rd65, 2;
	mul.wide.u32 	%rd44, %r14, 2;
	add.s64 	%rd45, %rd43, %rd44;
	add.s64 	%rd66, %rd31, %rd45;
	cvt.u32.u64 	%r44, %rd65;
	shl.b32 	%r45, %r44, 2;
	mov.u32 	%r46, shmem;
	add.s32 	%r47, %r6, %r46;
	add.s32 	%r88, %r47, %r45;
	add.s32 	%r87, %r10, %r45;
	add.s32 	%r86, %r11, %r45;
	add.s32 	%r85, %r45, %r46;
$L__BB0_12:
	// begin inline asm
	cp.async.cg.shared.global [%r85], [%rd66], 16;

	// end inline asm
	add.s64 	%rd47, %rd66, %rd13;
	// begin inline asm
	cp.async.cg.shared.global [%r88], [%rd47], 16;

	// end inline asm
	add.s64 	%rd48, %rd66, %rd15;
	// begin inline asm
	cp.async.cg.shared.global [%r87], [%rd48], 16;

	// end inline asm
	add.s64 	%rd49, %rd66, %rd16;
	// begin inline asm
	cp.async.cg.shared.global [%r86], [%rd49], 16;

	// end inline asm
	add.s64 	%rd65, %rd65, %rd13;
	add.s64 	%rd66, %rd66, %rd14;
	add.s32 	%r88, %r88, %r9;
	add.s32 	%r87, %r87, %r9;
	add.s32 	%r86, %r86, %r9;
	add.s32 	%r85, %r85, %r9;
	setp.lt.u64 	%p9, %rd65, 32;
	@%p9 bra 	$L__BB0_12;
$L__BB0_13:
	setp.eq.s64 	%p10, %rd10, 3;
	mad.lo.s32 	%r52, %r84, %r28, %r4;
	mul.wide.s32 	%rd50, %r52, 2;
	add.s64 	%rd25, %rd32, %rd50;
	mov.u64 	%rd68, %rd1;
	@%p10 bra 	$L__BB0_17;
	add.s32 	%r53, %r5, 512;
	setp.eq.s64 	%p11, %rd10, 0;
	shl.b64 	%rd52, %rd1, 2;
	add.s64 	%rd51, %rd25, %rd52;
	// begin inline asm
	cp.async.cg.shared.global [%r53], [%rd51], 16;

	// end inline asm
	mov.u64 	%rd68, %rd3;
	@%p11 bra 	$L__BB0_17;
	add.s32 	%r54, %r7, 512;
	setp.eq.s64 	%p12, %rd10, 1;
	add.s64 	%rd53, %rd51, %rd13;
	// begin inline asm
	cp.async.cg.shared.global [%r54], [%rd53], 16;

	// end inline asm
	mov.u64 	%rd68, %rd11;
	@%p12 bra 	$L__BB0_17;
	add.s32 	%r55, %r8, 512;
	add.s64 	%rd54, %rd53, %rd13;
	// begin inline asm
	cp.async.cg.shared.global [%r55], [%rd54], 16;

	// end inline asm
	mov.u64 	%rd68, %rd12;
$L__BB0_17:
	setp.lt.u64 	%p13, %rd9, 3;
	@%p13 bra 	$L__BB0_19;
$L__BB0_18:
	cvt.u32.u64 	%r60, %rd68;
	shl.b32 	%r61, %r60, 2;
	mov.u32 	%r62, shmem;
	add.s32 	%r63, %r62, %r61;
	add.s32 	%r56, %r63, 512;
	shl.b64 	%rd59, %rd68, 2;
	add.s64 	%rd55, %rd25, %rd59;
	// begin inline asm
	cp.async.cg.shared.global [%r56], [%rd55], 16;

	// end inline asm
	add.s32 	%r57, %r56, %r6;
	add.s64 	%rd56, %rd55, %rd13;
	// begin inline asm
	cp.async.cg.shared.global [%r57], [%rd56], 16;

	// end inline asm
	add.s32 	%r58, %r57, %r6;
	add.s64 	%rd57, %rd56, %rd13;
	// begin inline asm
	cp.async.cg.shared.global [%r58], [%rd57], 16;

	// end inline asm
	add.s32 	%r59, %r58, %r6;
	add.s64 	%rd58, %rd57, %rd13;
	// begin inline asm
	cp.async.cg.shared.global [%r59], [%rd58], 16;

	// end inline asm
	add.s64 	%rd68, %rd13, %rd68;
	setp.lt.u64 	%p14, %rd68, 32;
	@%p14 bra 	$L__BB0_18;
$L__BB0_19:
	// begin inline asm
	cp.async.commit_group;

	// end inline asm
	// begin inline asm
	cp.async.wait_group 0;

	// end inline asm
$L__BB0_20:
	setp.ne.s32 	%p15, %r2, 1;
	bar.sync 	0;
	@%p15 bra 	$L__BB0_22;
	mov.u32 	%r64, shmem;
	mov.b32 	%r65, 16;
	wmma.load.a.sync.aligned.row.m16n16k16.shared.f16 	{%r66, %r67, %r68, %r69, %r70, %r71, %r72, %r73}, [%r64], %r65;
	add.s32 	%r74, %r64, 512;
	wmma.load.b.sync.aligned.row.m16n16k16.shared.f16 	{%r75, %r76, %r77, %r78, %r79, %r80, %r81, %r82}, [%r74], %r65;
	wmma.mma.sync.aligned.row.row.m16n16k16.f32.f32 {%f50, %f49, %f48, %f47, %f46, %f45, %f44, %f43}, {%r66, %r67, %r68, %r69, %r70, %r71, %r72, %r73}, {%r75, %r76, %r77, %r78, %r79, %r80, %r81, %r82}, {%f50, %f49, %f48, %f47, %f46, %f45, %f44, %f43};
$L__BB0_22:
	bar.sync 	0;
	add.s32 	%r84, %r84, 16;
	setp.lt.s32 	%p16, %r84, %r29;
	@%p16 bra 	$L__BB0_5;
$L__BB0_23:
	setp.ne.s32 	%p17, %r2, 1;
	@%p17 bra 	$L__BB0_25;
	ld.param.u64 	%rd63, [_Z27warp_specialized_mma_kernelPK6__halfS1_Pfiii_param_2];
	mad.lo.s32 	%r83, %r28, %r3, %r4;
	cvta.to.global.u64 	%rd60, %rd63;
	mul.wide.s32 	%rd61, %r83, 4;
	add.s64 	%rd62, %rd60, %rd61;
	wmma.store.d.sync.aligned.row.m16n16k16.global.f32 	[%rd62], {%f50, %f49, %f48, %f47, %f46, %f45, %f44, %f43}, %r28;
$L__BB0_25:
	ret;

}
	// .globl	_Z20ping_pong_mma_kernelPK6__halfS1_Pfiii
.visible .entry _Z20ping_pong_mma_kernelPK6__halfS1_Pfiii(
	.param .u64 .ptr .align 1 _Z20ping_pong_mma_kernelPK6__halfS1_Pfiii_param_0,
	.param .u64 .ptr .align 1 _Z20ping_pong_mma_kernelPK6__halfS1_Pfiii_param_1,
	.param .u64 .ptr .align 1 _Z20ping_pong_mma_kernelPK6__halfS1_Pfiii_param_2,
	.param .u32 _Z20ping_pong_mma_kernelPK6__halfS1_Pfiii_param_3,
	.param .u32 _Z20ping_pong_mma_kernelPK6__halfS1_Pfiii_param_4,
	.param .u32 _Z20ping_pong_mma_kernelPK6__halfS1_Pfiii_param_5
)
{
	.local .align 16 .b8 	__local_depot1[32];
	.reg .b64 	%SP;
	.reg .b64 	%SPL;
	.reg .pred 	%p<33>;
	.reg .b32 	%r<135>;
	.reg .b32 	%f<43>;
	.reg .b64 	%rd<171>;

	mov.u64 	%SPL, __local_depot1;
	ld.param.u64 	%rd62, [_Z20ping_pong_mma_kernelPK6__halfS1_Pfiii_param_1];
	ld.param.u32 	%r28, [_Z20ping_pong_mma_kernelPK6__halfS1_Pfiii_param_5];
	add.u64 	%rd1, %SPL, 0;
	add.u64 	%rd2, %SPL, 16;
	mov.u32 	%r29, shmem;
	cvt.u64.u32 	%rd66, %r29;
	cvta.shared.u64 	%rd67, %rd66;
	add.s64 	%rd68, %rd67, 512;
	st.local.v2.u64 	[%rd1], {%rd67, %rd68};
	add.s64 	%rd69, %rd67, 1536;
	add.s64 	%rd70, %rd67, 1024;
	st.local.v2.u64 	[%rd2], {%rd70, %rd69};
	mov.u32 	%r30, %ctaid.y;
	shl.b32 	%r1, %r30, 4;
	mov.u32 	%r31, %ctaid.x;
	shl.b32 	%r2, %r31, 4;
	mul.lo.s32 	%r3, %r28, %r1;
	mov.u32 	%r32, %tid.x;
	cvt.u64.u32 	%rd3, %r32;
	mov.u32 	%r33, %ntid.x;
	cvt.u64.u32 	%rd4, %r33;
	setp.gt.u32 	%p1, %r32, 31;
	@%p1 bra 	$L__BB1_10;
	add.s64 	%rd71, %rd3, %rd4;
	max.u64 	%rd72, %rd71, 32;
	setp.lt.u64 	%p2, %rd71, 32;
	selp.u64 	%rd5, 1, 0, %p2;
	add.s64 	%rd73, %rd71, %rd5;
	sub.s64 	%rd6, %rd72, %rd73;
	and.b64  	%rd74, %rd6, -4294967296;
	setp.ne.s64 	%p3, %rd74, 0;
	@%p3 bra 	$L__BB1_3;
	cvt.u32.u64 	%r34, %rd4;
	cvt.u32.u64 	%r35, %rd6;
	div.u32 	%r36, %r35, %r34;
	cvt.u64.u32 	%rd155, %r36;
	bra.uni 	$L__BB1_4;
$L__BB1_3:
	div.u64 	%rd155, %rd6, %rd4;
$L__BB1_4:
	ld.param.u64 	%rd151, [_Z20ping_pong_mma_kernelPK6__halfS1_Pfiii_param_0];
	mul.wide.s32 	%rd75, %r3, 2;
	add.s64 	%rd10, %rd151, %rd75;
	add.s64 	%rd11, %rd155, %rd5;
	and.b64  	%rd76, %rd11, 3;
	setp.eq.s64 	%p4, %rd76, 3;
	mov.u64 	%rd158, %rd3;
	@%p4 bra 	$L__BB1_7;
	add.s64 	%rd78, %rd11, 1;
	and.b64  	%rd12, %rd78, 3;
	mov.b64 	%rd157, 0;
	mov.u64 	%rd158, %rd3;
$L__BB1_6:
	.pragma "nounroll";
	cvt.u32.u64 	%r38, %rd158;
	shl.b32 	%r39, %r38, 2;
	add.s32 	%r37, %r29, %r39;
	shl.b64 	%rd80, %rd158, 2;
	add.s64 	%rd79, %rd10, %rd80;
	// begin inline asm
	cp.async.cg.shared.global [%r37], [%rd79], 16;

	// end inline asm
	add.s64 	%rd158, %rd158, %rd4;
	add.s64 	%rd157, %rd157, 1;
	setp.ne.s64 	%p5, %rd157, %rd12;
	@%p5 bra 	$L__BB1_6;
$L__BB1_7:
	setp.lt.u64 	%p6, %rd11, 3;
	@%p6 bra 	$L__BB1_10;
	cvt.u32.u64 	%r45, %rd4;
	shl.b32 	%r49, %r45, 2;
	shl.b64 	%rd86, %rd4, 2;
$L__BB1_9:
	cvt.u32.u64 	%r46, %rd158;
	shl.b32 	%r47, %r46, 2;
	add.s32 	%r41, %r29, %r47;
	shl.b64 	%rd85, %rd158, 2;
	add.s64 	%rd81, %rd10, %rd85;
	// begin inline asm
	cp.async.cg.shared.global [%r41], [%rd81], 16;

	// end inline asm
	add.s32 	%r42, %r41, %r49;
	add.s64 	%rd82, %rd81, %rd86;
	// begin inline asm
	cp.async.cg.shared.global [%r42], [%rd82], 16;

	// end inline asm
	add.s32 	%r43, %r42, %r49;
	add.s64 	%rd83, %rd82, %rd86;
	// begin inline asm
	cp.async.cg.shared.global [%r43], [%rd83], 16;

	// end inline asm
	add.s32 	%r44, %r43, %r49;
	add.s64 	%rd84, %rd83, %rd86;
	// begin inline asm
	cp.async.cg.shared.global [%r44], [%rd84], 16;

	// end inline asm
	add.s64 	%rd158, %rd86, %rd158;
	setp.lt.u64 	%p7, %rd158, 32;
	@%p7 bra 	$L__BB1_9;
$L__BB1_10:
	cvt.u32.u64 	%r50, %rd3;
	setp.gt.u32 	%p8, %r50, 31;
	mul.wide.s32 	%rd87, %r2, 2;
	add.s64 	%rd20, %rd62, %rd87;
	@%p8 bra 	$L__BB1_20;
	add.s64 	%rd88, %rd3, %rd4;
	max.u64 	%rd89, %rd88, 32;
	setp.lt.u64 	%p9, %rd88, 32;
	selp.u64 	%rd21, 1, 0, %p9;
	add.s64 	%rd90, %rd88, %rd21;
	sub.s64 	%rd22, %rd89, %rd90;
	and.b64  	%rd91, %rd22, -4294967296;
	setp.ne.s64 	%p10, %rd91, 0;
	@%p10 bra 	$L__BB1_13;
	cvt.u32.u64 	%r51, %rd4;
	cvt.u32.u64 	%r52, %rd22;
	div.u32 	%r53, %r52, %r51;
	cvt.u64.u32 	%rd160, %r53;
	bra.uni 	$L__BB1_14;
$L__BB1_13:
	div.u64 	%rd160, %rd22, %rd4;
$L__BB1_14:
	add.s64 	%rd26, %rd160, %rd21;
	and.b64  	%rd92, %rd26, 3;
	setp.eq.s64 	%p11, %rd92, 3;
	mov.u64 	%rd163, %rd3;
	@%p11 bra 	$L__BB1_17;
	add.s64 	%rd94, %rd26, 1;
	and.b64  	%rd27, %rd94, 3;
	mov.b64 	%rd162, 0;
	mov.u64 	%rd163, %rd3;
$L__BB1_16:
	.pragma "nounroll";
	cvt.u32.u64 	%r55, %rd163;
	shl.b32 	%r56, %r55, 2;
	add.s32 	%r58, %r29, %r56;
	add.s32 	%r54, %r58, 1024;
	shl.b64 	%rd96, %rd163, 2;
	add.s64 	%rd95, %rd20, %rd96;
	// begin inline asm
	cp.async.cg.shared.global [%r54], [%rd95], 16;

	// end inline asm
	add.s64 	%rd163, %rd163, %rd4;
	add.s64 	%rd162, %rd162, 1;
	setp.ne.s64 	%p12, %rd162, %rd27;
	@%p12 bra 	$L__BB1_16;
$L__BB1_17:
	setp.lt.u64 	%p13, %rd26, 3;
	@%p13 bra 	$L__BB1_20;
	cvt.u32.u64 	%r63, %rd4;
	shl.b32 	%r68, %r63, 2;
	shl.b64 	%rd102, %rd4, 2;
$L__BB1_19:
	cvt.u32.u64 	%r64, %rd163;
	shl.b32 	%r65, %r64, 2;
	add.s32 	%r67, %r29, %r65;
	add.s32 	%r59, %r67, 1024;
	shl.b64 	%rd101, %rd163, 2;
	add.s64 	%rd97, %rd20, %rd101;
	// begin inline asm
	cp.async.cg.shared.global [%r59], [%rd97], 16;

	// end inline asm
	add.s32 	%r60, %r59, %r68;
	add.s64 	%rd98, %rd97, %rd102;
	// begin inline asm
	cp.async.cg.shared.global [%r60], [%rd98], 16;

	// end inline asm
	add.s32 	%r61, %r60, %r68;
	add.s64 	%rd99, %rd98, %rd102;
	// begin inline asm
	cp.async.cg.shared.global [%r61], [%rd99], 16;

	// end inline asm
	add.s32 	%r62, %r61, %r68;
	add.s64 	%rd100, %rd99, %rd102;
	// begin inline asm
	cp.async.cg.shared.global [%r62], [%rd100], 16;

	// end inline asm
	add.s64 	%rd163, %rd102, %rd163;
	setp.lt.u64 	%p14, %rd163, 32;
	@%p14 bra 	$L__BB1_19;
$L__BB1_20:
	// begin inline asm
	cp.async.commit_group;

	// end inline asm
	// begin inline asm
	cp.async.wait_group 0;

	// end inline asm
	setp.lt.s32 	%p15, %r28, 1;
	mov.f32 	%f35, 0f00000000;
	mov.f32 	%f36, %f35;
	mov.f32 	%f37, %f35;
	mov.f32 	%f38, %f35;
	mov.f32 	%f39, %f35;
	mov.f32 	%f40, %f35;
	mov.f32 	%f41, %f35;
	mov.f32 	%f42, %f35;
	@%p15 bra 	$L__BB1_45;
	add.s64 	%rd35, %rd3, %rd4;
	max.u64 	%rd103, %rd35, 32;
	setp.lt.u64 	%p16, %rd35, 32;
	selp.u64 	%rd36, 1, 0, %p16;
	add.s64 	%rd104, %rd35, %rd36;
	sub.s64 	%rd37, %rd103, %rd104;
	and.b64  	%rd105, %rd37, -4294967296;
	setp.ne.s64 	%p17, %rd105, 0;
	@%p17 bra 	$L__BB1_23;
	cvt.u32.u64 	%r69, %rd4;
	cvt.u32.u64 	%r70, %rd37;
	div.u32 	%r71, %r70, %r69;
	cvt.u64.u32 	%rd165, %r71;
	bra.uni 	$L__BB1_24;
$L__BB1_23:
	div.u64 	%rd165, %rd37, %rd4;
$L__BB1_24:
	cvt.u32.u64 	%r73, %rd4;
	add.s64 	%rd41, %rd165, %rd36;
	add.s64 	%rd106, %rd41, 1;
	and.b64  	%rd42, %rd106, 3;
	add.s64 	%rd43, %rd35, %rd4;
	shl.b64 	%rd44, %rd4, 2;
	shl.b32 	%r4, %r73, 2;
	mov.b32 	%r129, 0;
	mov.f32 	%f35, 0f00000000;
	mov.f32 	%f36, %f35;
	mov.f32 	%f37, %f35;
	mov.f32 	%f38, %f35;
	mov.f32 	%f39, %f35;
	mov.f32 	%f40, %f35;
	mov.f32 	%f41, %f35;
	mov.f32 	%f42, %f35;
	mov.u32 	%r130, %r129;
$L__BB1_25:
	xor.b32  	%r7, %r130, 1;
	add.s32 	%r129, %r129, 16;
	setp.ge.s32 	%p18, %r129, %r28;
	@%p18 bra 	$L__BB1_42;
	setp.gt.u32 	%p19, %r50, 31;
	@%p19 bra 	$L__BB1_34;
	setp.eq.s64 	%p20, %rd42, 0;
	mul.wide.u32 	%rd107, %r7, 8;
	add.s64 	%rd108, %rd1, %rd107;
	ld.local.u64 	%rd109, [%rd108];
	cvta.to.shared.u64 	%rd110, %rd109;
	cvt.u32.u64 	%r9, %rd110;
	mov.u64 	%rd166, %rd3;
	@%p20 bra 	$L__BB1_31;
	ld.param.u64 	%rd152, [_Z20ping_pong_mma_kernelPK6__halfS1_Pfiii_param_0];
	cvt.u32.u64 	%r76, %rd3;
	setp.eq.s64 	%p21, %rd42, 1;
	shl.b32 	%r77, %r76, 2;
	add.s32 	%r75, %r9, %r77;
	mad.lo.s32 	%r78, %r28, %r1, %r129;
	mul.wide.s32 	%rd112, %r78, 2;
	add.s64 	%rd113, %rd152, %rd112;
	shl.b64 	%rd114, %rd3, 2;
	add.s64 	%rd111, %rd113, %rd114;
	// begin inline asm
	cp.async.cg.shared.global [%r75], [%rd111], 16;

	// end inline asm
	mov.u64 	%rd166, %rd35;
	@%p21 bra 	$L__BB1_31;
	setp.eq.s64 	%p22, %rd42, 2;
	add.s32 	%r79, %r75, %r4;
	add.s64 	%rd115, %rd111, %rd44;
	// begin inline asm
	cp.async.cg.shared.global [%r79], [%rd115], 16;

	// end inline asm
	mov.u64 	%rd166, %rd43;
	@%p22 bra 	$L__BB1_31;
	mov.u32 	%r81, %ntid.x;
	cvt.u64.u32 	%rd117, %r81;
	add.s64 	%rd166, %rd43, %rd117;
	add.s32 	%r80, %r79, %r4;
	add.s64 	%rd116, %rd115, %rd44;
	// begin inline asm
	cp.async.cg.shared.global [%r80], [%rd116], 16;

	// end inline asm
$L__BB1_31:
	setp.lt.u64 	%p23, %rd41, 3;
	@%p23 bra 	$L__BB1_34;
	ld.param.u64 	%rd153, [_Z20ping_pong_mma_kernelPK6__halfS1_Pfiii_param_0];
	mad.lo.s32 	%r82, %r28, %r1, %r129;
	shl.b64 	%rd118, %rd166, 2;
	mul.wide.s32 	%rd119, %r82, 2;
	add.s64 	%rd120, %rd118, %rd119;
	add.s64 	%rd167, %rd153, %rd120;
	cvt.u32.u64 	%r83, %rd166;
	shl.b32 	%r84, %r83, 2;
	add.s32 	%r131, %r9, %r84;
	add.s32 	%r134, %r131, %r4;
	mov.u32 	%r85, %ntid.x;
	shl.b32 	%r86, %r85, 3;
	add.s32 	%r133, %r131, %r86;
	mad.lo.s32 	%r132, %r85, 12, %r131;
$L__BB1_33:
	// begin inline asm
	cp.async.cg.shared.global [%r131], [%rd167], 16;

	// end inline asm
	add.s64 	%rd122, %rd167, %rd44;
	// begin inline asm
	cp.async.cg.shared.global [%r134], [%rd122], 16;

	// end inline asm
	mul.wide.u32 	%rd125, %r85, 8;
	add.s64 	%rd123, %rd167, %rd125;
	// begin inline asm
	cp.async.cg.shared.global [%r133], [%rd123], 16;

	// end inline asm
	mul.wide.u32 	%rd126, %r85, 12;
	add.s64 	%rd124, %rd167, %rd126;
	// begin inline asm
	cp.async.cg.shared.global [%r132], [%rd124], 16;

	// end inline asm
	add.s64 	%rd166, %rd166, %rd44;
	mul.wide.u32 	%rd127, %r85, 16;
	add.s64 	%rd167, %rd167, %rd127;
	shl.b32 	%r92, %r85, 4;
	add.s32 	%r134, %r134, %r92;
	add.s32 	%r133, %r133, %r92;
	add.s32 	%r132, %r132, %r92;
	add.s32 	%r131, %r131, %r92;
	setp.lt.u64 	%p24, %rd166, 32;
	@%p24 bra 	$L__BB1_33;
$L__BB1_34:
	cvt.u32.u64 	%r93, %rd3;
	setp.gt.u32 	%p25, %r93, 31;
	@%p25 bra 	$L__BB1_41;
	ld.param.u32 	%r127, [_Z20ping_pong_mma_kernelPK6__halfS1_Pfiii_param_4];
	mul.lo.s32 	%r94, %r129, %r127;
	mul.wide.s32 	%rd128, %r94, 2;
	add.s64 	%rd54, %rd20, %rd128;
	setp.eq.s64 	%p26, %rd42, 0;
	mul.wide.u32 	%rd129, %r7, 8;
	add.s64 	%rd130, %rd2, %rd129;
	ld.local.u64 	%rd131, [%rd130];
	cvta.to.shared.u64 	%rd132, %rd131;
	cvt.u32.u64 	%r24, %rd132;
	mov.u64 	%rd169, %rd3;
	@%p26 bra 	$L__BB1_39;
	setp.eq.s64 	%p27, %rd42, 1;
	shl.b32 	%r97, %r93, 2;
	add.s32 	%r95, %r24, %r97;
	shl.b64 	%rd134, %rd3, 2;
	add.s64 	%rd133, %rd54, %rd134;
	// begin inline asm
	cp.async.cg.shared.global [%r95], [%rd133], 16;

	// end inline asm
	mov.u64 	%rd169, %rd35;
	@%p27 bra 	$L__BB1_39;
	setp.eq.s64 	%p28, %rd42, 2;
	add.s32 	%r98, %r95, %r4;
	add.s64 	%rd135, %rd133, %rd44;
	// begin inline asm
	cp.async.cg.shared.global [%r98], [%rd135], 16;

	// end inline asm
	mov.u64 	%rd169, %rd43;
	@%p28 bra 	$L__BB1_39;
	mov.u32 	%r100, %ntid.x;
	cvt.u64.u32 	%rd137, %r100;
	add.s64 	%rd169, %rd43, %rd137;
	add.s32 	%r99, %r98, %r4;
	add.s64 	%rd136, %rd135, %rd44;
	// begin inline asm
	cp.async.cg.shared.global [%r99], [%rd136], 16;

	// end inline asm
$L__BB1_39:
	setp.lt.u64 	%p29, %rd41, 3;
	@%p29 bra 	$L__BB1_41;
$L__BB1_40:
	cvt.u32.u64 	%r105, %rd169;
	shl.b32 	%r106, %r105, 2;
	add.s32 	%r101, %r24, %r106;
	shl.b64 	%rd142, %rd169, 2;
	add.s64 	%rd138, %rd54, %rd142;
	// begin inline asm
	cp.async.cg.shared.global [%r101], [%rd138], 16;

	// end inline asm
	add.s32 	%r102, %r101, %r4;
	add.s64 	%rd139, %rd138, %rd44;
	// begin inline asm
	cp.async.cg.shared.global [%r102], [%rd139], 16;

	// end inline asm
	add.s32 	%r103, %r102, %r4;
	add.s64 	%rd140, %rd139, %rd44;
	// begin inline asm
	cp.async.cg.shared.global [%r103], [%rd140], 16;

	// end inline asm
	add.s32 	%r104, %r103, %r4;
	add.s64 	%rd141, %rd140, %rd44;
	// begin inline asm
	cp.async.cg.shared.global [%r104], [%rd141], 16;

	// end inline asm
	add.s64 	%rd169, %rd44, %rd169;
	setp.lt.u64 	%p30, %rd169, 32;
	@%p30 bra 	$L__BB1_40;
$L__BB1_41:
	// begin inline asm
	cp.async.commit_group;

	// end inline asm
$L__BB1_42:
	setp.ge.s32 	%p31, %r129, %r28;
	bar.sync 	0;
	mul.wide.u32 	%rd143, %r130, 8;
	add.s64 	%rd144, %rd1, %rd143;
	ld.local.u64 	%rd145, [%rd144];
	mov.b32 	%r107, 16;
	wmma.load.a.sync.aligned.row.m16n16k16.f16 	{%r108, %r109, %r110, %r111, %r112, %r113, %r114, %r115}, [%rd145], %r107;
	add.s64 	%rd146, %rd2, %rd143;
	ld.local.u64 	%rd147, [%rd146];
	wmma.load.b.sync.aligned.row.m16n16k16.f16 	{%r116, %r117, %r118, %r119, %r120, %r121, %r122, %r123}, [%rd147], %r107;
	wmma.mma.sync.aligned.row.row.m16n16k16.f32.f32 {%f42, %f41, %f40, %f39, %f38, %f37, %f36, %f35}, {%r108, %r109, %r110, %r111, %r112, %r113, %r114, %r115}, {%r116, %r117, %r118, %r119, %r120, %r121, %r122, %r123}, {%f42, %f41, %f40, %f39, %f38, %f37, %f36, %f35};
	@%p31 bra 	$L__BB1_44;
	// begin inline asm
	cp.async.wait_group 0;

	// end inline asm
$L__BB1_44:
	setp.lt.s32 	%p32, %r129, %r28;
	bar.sync 	0;
	mov.u32 	%r130, %r7;
	@%p32 bra 	$L__BB1_25;
$L__BB1_45:
	ld.param.u32 	%r128, [_Z20ping_pong_mma_kernelPK6__halfS1_Pfiii_param_4];
	ld.param.u64 	%rd154, [_Z20ping_pong_mma_kernelPK6__halfS1_Pfiii_param_2];
	cvta.to.global.u64 	%rd148, %rd154;
	mov.u32 	%r124, %ctaid.x;
	shl.b32 	%r125, %r124, 4;
	mad.lo.s32 	%r126, %r128, %r1, %r125;
	mul.wide.s32 	%rd149, %r126, 4;
	add.s64 	%rd150, %rd148, %rd149;
	wmma.store.d.sync.aligned.row.m16n16k16.global.f32 	[%rd150], {%f42, %f41, %f40, %f39, %f38, %f37, %f36, %f35}, %r128;
	ret;

}


// ===== COMPILED SASS (sm_100) =====

	.target	sm_100

	.elftype	@"ET_EXEC"


//--------------------- .note.nv.tkinfo           --------------------------
	.section	.note.nv.tkinfo,"",@"SHT_NOTE"
	.sectionflags	@"SHF_NOTE_NV_TKINFO"
	.tkinfo
        /*0018*/ 	.word	0x00000002
        /*0030*/ 	.string	""
        /*0030*/ 	.string	"ptxas"
        /*0030*/ 	.string	"Cuda compilation tools, release 13.0, V13.0.88"
        /*0030*/ 	.string	"Build cuda_13.0.r13.0/compiler.36424714_0"
        /*0030*/ 	.string	"-arch sm_100 -m 64 "



//--------------------- .note.nv.cuinfo           --------------------------
	.section	.note.nv.cuinfo,"",@"SHT_NOTE"
	.sectionflags	@"SHF_NOTE_NV_CUINFO"
        /*0018*/ 	.short	0x0002
        /*001a*/ 	.short	0x0064
        /*001c*/ 	.short	0x0082
	.zero		2


//--------------------- .nv.info                  --------------------------
	.section	.nv.info,"",@"SHT_CUDA_INFO"
	.align	4


	//----- nvinfo : EIATTR_REGCOUNT
	.align		4
        /*0000*/ 	.byte	0x04, 0x2f
        /*0002*/ 	.short	(.L_1 - .L_0)
	.align		4
.L_0:
        /*0004*/ 	.word	index@(_Z27warp_specialized_mma_kernelPK6__halfS1_Pfiii)
        /*0008*/ 	.word	0x00000028


	//----- nvinfo : EIATTR_FRAME_SIZE
	.align		4
.L_1:
        /*000c*/ 	.byte	0x04, 0x11
        /*000e*/ 	.short	(.L_3 - .L_2)
	.align		4
.L_2:
        /*0010*/ 	.word	index@($__internal_1_$__cuda_sm20_div_u64)
        /*0014*/ 	.word	0x00000000


	//----- nvinfo : EIATTR_FRAME_SIZE
	.align		4
.L_3:
        /*0018*/ 	.byte	0x04, 0x11
        /*001a*/ 	.short	(.L_5 - .L_4)
	.align		4
.L_4:
        /*001c*/ 	.word	index@(_Z27warp_specialized_mma_kernelPK6__halfS1_Pfiii)
        /*0020*/ 	.word	0x00000000


	//----- nvinfo : EIATTR_REGCOUNT
	.align		4
.L_5:
        /*0024*/ 	.byte	0x04, 0x2f
        /*0026*/ 	.short	(.L_7 - .L_6)
	.align		4
.L_6:
        /*0028*/ 	.word	index@(_Z20ping_pong_mma_kernelPK6__halfS1_Pfiii)
        /*002c*/ 	.word	0x00000028


	//----- nvinfo : EIATTR_FRAME_SIZE
	.align		4
.L_7:
        /*0030*/ 	.byte	0x04, 0x11
        /*0032*/ 	.short	(.L_9 - .L_8)
	.align		4
.L_8:
        /*0034*/ 	.word	index@($__internal_0_$__cuda_sm20_div_u64)
        /*0038*/ 	.word	0x00000020


	//----- nvinfo : EIATTR_FRAME_SIZE
	.align		4
.L_9:
        /*003c*/ 	.byte	0x04, 0x11
        /*003e*/ 	.short	(.L_11 - .L_10)
	.align		4
.L_10:
        /*0040*/ 	.word	index@(_Z20ping_pong_mma_kernelPK6__halfS1_Pfiii)
        /*0044*/ 	.word	0x00000020


	//----- nvinfo : EIATTR_MIN_STACK_SIZE
	.align		4
.L_11:
        /*0048*/ 	.byte	0x04, 0x12
        /*004a*/ 	.short	(.L_13 - .L_12)
	.align		4
.L_12:
        /*004c*/ 	.word	index@(_Z20ping_pong_mma_kernelPK6__halfS1_Pfiii)
        /*0050*/ 	.word	0x00000020


	//----- nvinfo : EIATTR_MIN_STACK_SIZE
	.align		4
.L_13:
        /*0054*/ 	.byte	0x04, 0x12
        /*0056*/ 	.short	(.L_15 - .L_14)
	.align		4
.L_14:
        /*0058*/ 	.word	index@(_Z27warp_specialized_mma_kernelPK6__halfS1_Pfiii)
        /*005c*/ 	.word	0x00000000
.L_15:


//--------------------- .nv.compat                --------------------------
	.section	.nv.compat,"",@"SHT_CUDA_COMPAT_INFO"
	.align	4
        /*0000*/ 	.byte	0x02, 0x09, 0x00, 0x00, 0x02, 0x02, 0x01, 0x00, 0x02, 0x05, 0x05, 0x00, 0x03, 0x07, 0x01, 0x01
        /*0010*/ 	.byte	0x02, 0x03, 0x00, 0x00, 0x02, 0x06, 0x01, 0x00, 0x04, 0x0b, 0x08, 0x00, 0x09, 0x00, 0x00, 0x00
        /*0020*/ 	.byte	0x00, 0x00, 0x00, 0x00


//--------------------- .nv.info._Z20ping_pong_mma_kernelPK6__halfS1_Pfiii --------------------------
	.section	.nv.info._Z20ping_pong_mma_kernelPK6__halfS1_Pfiii,"",@"SHT_CUDA_INFO"
	.sectionflags	@""
	.align	4


	//----- nvinfo : EIATTR_CUDA_API_VERSION
	.align		4
        /*0000*/ 	.byte	0x04, 0x37
        /*0002*/ 	.short	(.L_17 - .L_16)
.L_16:
        /*0004*/ 	.word	0x00000082


	//----- nvinfo : EIATTR_KPARAM_INFO
	.align		4
.L_17:
        /*0008*/ 	.byte	0x04, 0x17
        /*000a*/ 	.short	(.L_19 - .L_18)
.L_18:
        /*000c*/ 	.word	0x00000000
        /*0010*/ 	.short	0x0005
        /*0012*/ 	.short	0x0020
        /*0014*/ 	.byte	0x00, 0xf0, 0x11, 0x00


	//----- nvinfo : EIATTR_KPARAM_INFO
	.align		4
.L_19:
        /*0018*/ 	.byte	0x04, 0x17
        /*001a*/ 	.short	(.L_21 - .L_20)
.L_20:
        /*001c*/ 	.word	0x00000000
        /*0020*/ 	.short	0x0004
        /*0022*/ 	.short	0x001c
        /*0024*/ 	.byte	0x00, 0xf0, 0x11, 0x00


	//----- nvinfo : EIATTR_KPARAM_INFO
	.align		4
.L_21:
        /*0028*/ 	.byte	0x04, 0x17
        /*002a*/ 	.short	(.L_23 - .L_22)
.L_22:
        /*002c*/ 	.word	0x00000000
        /*0030*/ 	.short	0x0003
        /*0032*/ 	.short	0x0018
        /*0034*/ 	.byte	0x00, 0xf0, 0x11, 0x00


	//----- nvinfo : EIATTR_KPARAM_INFO
	.align		4
.L_23:
        /*0038*/ 	.byte	0x04, 0x17
        /*003a*/ 	.short	(.L_25 - .L_24)
.L_24:
        /*003c*/ 	.word	0x00000000
        /*0040*/ 	.short	0x0002
        /*0042*/ 	.short	0x0010
        /*0044*/ 	.byte	0x00, 0xf5, 0x21, 0x00


	//----- nvinfo : EIATTR_KPARAM_INFO
	.align		4
.L_25:
        /*0048*/ 	.byte	0x04, 0x17
        /*004a*/ 	.short	(.L_27 - .L_26)
.L_26:
        /*004c*/ 	.word	0x00000000
        /*0050*/ 	.short	0x0001
        /*0052*/ 	.short	0x0008
        /*0054*/ 	.byte	0x00, 0xf5, 0x21, 0x00


	//----- nvinfo : EIATTR_KPARAM_INFO
	.align		4
.L_27:
        /*0058*/ 	.byte	0x04, 0x17
        /*005a*/ 	.short	(.L_29 - .L_28)
.L_28:
        /*005c*/ 	.word	0x00000000
        /*0060*/ 	.short	0x0000
        /*0062*/ 	.short	0x0000
        /*0064*/ 	.byte	0x00, 0xf5, 0x21, 0x00


	//----- nvinfo : EIATTR_SPARSE_MMA_MASK
	.align		4
.L_29:
        /*0068*/ 	.byte	0x03, 0x50
        /*006a*/ 	.short	0x0000


	//----- nvinfo : EIATTR_WMMA_USED
	.align		4
        /*006c*/ 	.byte	0x01, 0x2b
	.zero		2


	//----- nvinfo : EIATTR_MAXREG_COUNT
	.align		4
        /*0070*/ 	.byte	0x03, 0x1b
        /*0072*/ 	.short	0x00ff


	//----- nvinfo : EIATTR_NUM_BARRIERS
	.align		4
        /*0074*/ 	.byte	0x02, 0x4c
        /*0076*/ 	.byte	0x01
	.zero		1


	//----- nvinfo : EIATTR_MERCURY_ISA_VERSION
	.align		4
        /*0078*/ 	.byte	0x03, 0x5f
        /*007a*/ 	.short	0x0101


	//----- nvinfo : EIATTR_VRC_CTA_INIT_COUNT
	.align		4
        /*007c*/ 	.byte	0x02, 0x4a
	.zero		1
	.zero		1


	//----- nvinfo : EIATTR_EXIT_INSTR_OFFSETS
	.align		4
        /*0080*/ 	.byte	0x04, 0x1c
        /*0082*/ 	.short	(.L_31 - .L_30)


	//   ....[0]....
.L_30:
        /*0084*/ 	.word	0x00002110


	//----- nvinfo : EIATTR_CRS_STACK_SIZE
	.align		4
.L_31:
        /*0088*/ 	.byte	0x04, 0x1e
        /*008a*/ 	.short	(.L_33 - .L_32)
.L_32:
        /*008c*/ 	.word	0x00000000


	//----- nvinfo : EIATTR_CBANK_PARAM_SIZE
	.align		4
.L_33:
        /*0090*/ 	.byte	0x03, 0x19
        /*0092*/ 	.short	0x0024


	//----- nvinfo : EIATTR_PARAM_CBANK
	.align		4
        /*0094*/ 	.byte	0x04, 0x0a
        /*0096*/ 	.short	(.L_35 - .L_34)
	.align		4
.L_34:
        /*0098*/ 	.word	index@(.nv.constant0._Z20ping_pong_mma_kernelPK6__halfS1_Pfiii)
        /*009c*/ 	.short	0x0380
        /*009e*/ 	.short	0x0024


	//----- nvinfo : EIATTR_SW_WAR
	.align		4
.L_35:
        /*00a0*/ 	.byte	0x04, 0x36
        /*00a2*/ 	.short	(.L_37 - .L_36)
.L_36:
        /*00a4*/ 	.word	0x00000008
.L_37:


//--------------------- .nv.info._Z27warp_specialized_mma_kernelPK6__halfS1_Pfiii --------------------------
	.section	.nv.info._Z27warp_specialized_mma_kernelPK6__halfS1_Pfiii,"",@"SHT_CUDA_INFO"
	.sectionflags	@""
	.align	4


	//----- nvinfo : EIATTR_CUDA_API_VERSION
	.align		4
        /*0000*/ 	.byte	0x04, 0x37
        /*0002*/ 	.short	(.L_39 - .L_38)
.L_38:
        /*0004*/ 	.word	0x00000082


	//----- nvinfo : EIATTR_KPARAM_INFO
	.align		4
.L_39:
        /*0008*/ 	.byte	0x04, 0x17
        /*000a*/ 	.short	(.L_41 - .L_40)
.L_40:
        /*000c*/ 	.word	0x00000000
        /*0010*/ 	.short	0x0005
        /*0012*/ 	.short	0x0020
        /*0014*/ 	.byte	0x00, 0xf0, 0x11, 0x00


	//----- nvinfo : EIATTR_KPARAM_INFO
	.align		4
.L_41:
        /*0018*/ 	.byte	0x04, 0x17
        /*001a*/ 	.short	(.L_43 - .L_42)
.L_42:
        /*001c*/ 	.word	0x00000000
        /*0020*/ 	.short	0x0004
        /*0022*/ 	.short	0x001c
        /*0024*/ 	.byte	0x00, 0xf0, 0x11, 0x00


	//----- nvinfo : EIATTR_KPARAM_INFO
	.align		4
.L_43:
        /*0028*/ 	.byte	0x04, 0x17
        /*002a*/ 	.short	(.L_45 - .L_44)
.L_44:
        /*002c*/ 	.word	0x00000000
        /*0030*/ 	.short	0x0003
        /*0032*/ 	.short	0x0018
        /*0034*/ 	.byte	0x00, 0xf0, 0x11, 0x00


	//----- nvinfo : EIATTR_KPARAM_INFO
	.align		4
.L_45:
        /*0038*/ 	.byte	0x04, 0x17
        /*003a*/ 	.short	(.L_47 - .L_46)
.L_46:
        /*003c*/ 	.word	0x00000000
        /*0040*/ 	.short	0x0002
        /*0042*/ 	.short	0x0010
        /*0044*/ 	.byte	0x00, 0xf5, 0x21, 0x00


	//----- nvinfo : EIATTR_KPARAM_INFO
	.align		4
.L_47:
        /*0048*/ 	.byte	0x04, 0x17
        /*004a*/ 	.short	(.L_49 - .L_48)
.L_48:
        /*004c*/ 	.word	0x00000000
        /*0050*/ 	.short	0x0001
        /*0052*/ 	.short	0x0008
        /*0054*/ 	.byte	0x00, 0xf5, 0x21, 0x00


	//----- nvinfo : EIATTR_KPARAM_INFO
	.align		4
.L_49:
        /*0058*/ 	.byte	0x04, 0x17
        /*005a*/ 	.short	(.L_51 - .L_50)
.L_50:
        /*005c*/ 	.word	0x00000000
        /*0060*/ 	.short	0x0000
        /*0062*/ 	.short	0x0000
        /*0064*/ 	.byte	0x00, 0xf5, 0x21, 0x00


	//----- nvinfo : EIATTR_SPARSE_MMA_MASK
	.align		4
.L_51:
        /*0068*/ 	.byte	0x03, 0x50
        /*006a*/ 	.short	0x0000


	//----- nvinfo : EIATTR_WMMA_USED
	.align		4
        /*006c*/ 	.byte	0x01, 0x2b
	.zero		2


	//----- nvinfo : EIATTR_MAXREG_COUNT
	.align		4
        /*0070*/ 	.byte	0x03, 0x1b
        /*0072*/ 	.short	0x00ff


	//----- nvinfo : EIATTR_NUM_BARRIERS
	.align		4
        /*0074*/ 	.byte	0x02, 0x4c
        /*0076*/ 	.byte	0x01
	.zero		1


	//----- nvinfo : EIATTR_MERCURY_ISA_VERSION
	.align		4
        /*0078*/ 	.byte	0x03, 0x5f
        /*007a*/ 	.short	0x0101


	//----- nvinfo : EIATTR_VRC_CTA_INIT_COUNT
	.align		4
        /*007c*/ 	.byte	0x02, 0x4a
	.zero		1
	.zero		1


	//----- nvinfo : EIATTR_EXIT_INSTR_OFFSETS
	.align		4
        /*0080*/ 	.byte	0x04, 0x1c
        /*0082*/ 	.short	(.L_53 - .L_52)


	//   ....[0]....
.L_52:
        /*0084*/ 	.word	0x000011b0


	//   ....[1]....
        /*0088*/ 	.word	0x000012e0


	//----- nvinfo : EIATTR_CRS_STACK_SIZE
	.align		4
.L_53:
        /*008c*/ 	.byte	0x04, 0x1e
        /*008e*/ 	.short	(.L_55 - .L_54)
.L_54:
        /*0090*/ 	.word	0x00000000


	//----- nvinfo : EIATTR_CBANK_PARAM_SIZE
	.align		4
.L_55:
        /*0094*/ 	.byte	0x03, 0x19
        /*0096*/ 	.short	0x0024


	//----- nvinfo : EIATTR_PARAM_CBANK
	.align		4
        /*0098*/ 	.byte	0x04, 0x0a
        /*009a*/ 	.short	(.L_57 - .L_56)
	.align		4
.L_56:
        /*009c*/ 	.word	index@(.nv.constant0._Z27warp_specialized_mma_kernelPK6__halfS1_Pfiii)
        /*00a0*/ 	.short	0x0380
        /*00a2*/ 	.short	0x0024


	//----- nvinfo : EIATTR_SW_WAR
	.align		4
.L_57:
        /*00a4*/ 	.byte	0x04, 0x36
        /*00a6*/ 	.short	(.L_59 - .L_58)
.L_58:
        /*00a8*/ 	.word	0x00000008
.L_59:


//--------------------- .nv.callgraph             --------------------------
	.section	.nv.callgraph,"",@"SHT_CUDA_CALLGRAPH"
	.align	4
	.sectionentsize	8
	.align		4
        /*0000*/ 	.word	0x00000000
	.align		4
        /*0004*/ 	.word	0xffffffff
	.align		4
        /*0008*/ 	.word	0x00000000
	.align		4
        /*000c*/ 	.word	0xfffffffe
	.align		4
        /*0010*/ 	.word	0x00000000
	.align		4
        /*0014*/ 	.word	0xfffffffd
	.align		4
        /*0018*/ 	.word	0x00000000
	.align		4
        /*001c*/ 	.word	0xfffffffc


//--------------------- .text._Z20ping_pong_mma_kernelPK6__halfS1_Pfiii --------------------------
	.section	.text._Z20ping_pong_mma_kernelPK6__halfS1_Pfiii,"ax",@progbits
	.align	128
        .global         _Z20ping_pong_mma_kernelPK6__halfS1_Pfiii
        .type           _Z20ping_pong_mma_kernelPK6__halfS1_Pfiii,@function
        .size           _Z20ping_pong_mma_kernelPK6__halfS1_Pfiii,(.L_x_55 - _Z20ping_pong_mma_kernelPK6__halfS1_Pfiii)
        .other          _Z20ping_pong_mma_kernelPK6__halfS1_Pfiii,@"STO_CUDA_ENTRY STV_DEFAULT"
_Z20ping_pong_mma_kernelPK6__halfS1_Pfiii:
.text._Z20ping_pong_mma_kernelPK6__halfS1_Pfiii:
[----:B------:R-:W1:Y:S01]  /*0000*/  LDC R1, c[0x0][0x37c] ;  /* 0x0000df00ff017b82 */ /* 0x000e620000000800 */
[----:B------:R-:W2:Y:S01]  /*0010*/  S2R R3, SR_CgaCtaId ;  /* 0x0000000000037919 */ /* 0x000ea20000008800 */
[----:B------:R-:W-:Y:S01]  /*0020*/  MOV R2, 0x400 ;  /* 0x0000040000027802 */ /* 0x000fe20000000f00 */
[----:B-1----:R-:W-:-:S05]  /*0030*/  VIADD R1, R1, 0xffffffe0 ;  /* 0xffffffe001017836 */ /* 0x002fca0000000000 */
[----:B------:R-:W1:Y:S01]  /*0040*/  S2UR UR7, SR_CTAID.Y ;  /* 0x00000000000779c3 */ /* 0x000e620000002600 */
[----:B------:R-:W3:Y:S01]  /*0050*/  S2R R7, SR_SWINHI ;  /* 0x0000000000077919 */ /* 0x000ee20000002f00 */
[----:B------:R-:W4:Y:S01]  /*0060*/  LDCU.64 UR14, c[0x0][0x358] ;  /* 0x00006b00ff0e77ac */ /* 0x000f220008000a00 */
[----:B------:R-:W-:Y:S01]  /*0070*/  BSSY.RECONVERGENT B0, `(.L_x_0) ;  /* 0x0000080000007945 */ /* 0x000fe20003800200 */
[C---:B------:R-:W-:Y:S02]  /*0080*/  R2UR UR5, R1.reuse ;  /* 0x00000000010572ca */ /* 0x040fe400000e0000 */
[----:B------:R-:W-:Y:S01]  /*0090*/  R2UR UR18, R1 ;  /* 0x00000000011272ca */ /* 0x000fe200000e0000 */
[----:B------:R-:W-:Y:S01]  /*00a0*/  UMOV UR6, URZ ;  /* 0x000000ff00067c82 */ /* 0x000fe20008000000 */
[----:B------:R-:W5:Y:S09]  /*00b0*/  S2UR UR4, SR_CTAID.X ;  /* 0x00000000000479c3 */ /* 0x000f720000002500 */
[----:B------:R-:W-:-:S02]  /*00c0*/  UIADD3 UR16, UPT, UPT, UR5, 0x10, URZ ;  /* 0x0000001005107890 */ /* 0x000fc4000fffe0ff */
[----:B-1----:R-:W-:Y:S01]  /*00d0*/  USHF.L.U32 UR7, UR7, 0x4, URZ ;  /* 0x0000000407077899 */ /* 0x002fe200080006ff */
[----:B--2---:R-:W-:Y:S02]  /*00e0*/  LEA R2, R3, R2, 0x18 ;  /* 0x0000000203027211 */ /* 0x004fe400078ec0ff */
[----:B------:R-:W1:Y:S01]  /*00f0*/  S2R R3, SR_TID.X ;  /* 0x0000000000037919 */ /* 0x000e620000002100 */
[----:B-----5:R-:W-:Y:S01]  /*0100*/  USHF.L.U32 UR4, UR4, 0x4, URZ ;  /* 0x0000000404047899 */ /* 0x020fe200080006ff */
[----:B------:R-:W-:Y:S02]  /*0110*/  MOV R4, R2 ;  /* 0x0000000200047202 */ /* 0x000fe40000000f00 */
[----:B---3--:R-:W-:Y:S02]  /*0120*/  MOV R5, R7 ;  /* 0x0000000700057202 */ /* 0x008fe40000000f00 */
[C---:B------:R-:W-:Y:S02]  /*0130*/  IADD3 R6, P0, PT, R4.reuse, 0x200, RZ ;  /* 0x0000020004067810 */ /* 0x040fe40007f1e0ff */
[----:B------:R-:W-:-:S02]  /*0140*/  IADD3 R0, P2, PT, R4, 0x400, RZ ;  /* 0x0000040004007810 */ /* 0x000fc40007f5e0ff */
[----:B------:R-:W-:Y:S01]  /*0150*/  IADD3 R8, P1, PT, R4, 0x600, RZ ;  /* 0x0000060004087810 */ /* 0x000fe20007f3e0ff */
[--C-:B------:R-:W-:Y:S02]  /*0160*/  IMAD.X R7, RZ, RZ, R5.reuse, P0 ;  /* 0x000000ffff077224 */ /* 0x100fe400000e0605 */
[--C-:B------:R-:W-:Y:S02]  /*0170*/  IMAD.X R9, RZ, RZ, R5.reuse, P2 ;  /* 0x000000ffff097224 */ /* 0x100fe400010e0605 */
[----:B------:R-:W-:Y:S01]  /*0180*/  IMAD.X R11, RZ, RZ, R5, P1 ;  /* 0x000000ffff0b7224 */ /* 0x000fe200008e0605 */
[----:B------:R2:W-:Y:S02]  /*0190*/  STL.128 [R1], R4 ;  /* 0x0000000401007387 */ /* 0x0005e40000100c00 */
[----:B--2---:R-:W-:Y:S01]  /*01a0*/  IMAD.MOV.U32 R4, RZ, RZ, R0 ;  /* 0x000000ffff047224 */ /* 0x004fe200078e0000 */
[----:B-1----:R-:W-:Y:S01]  /*01b0*/  ISETP.GT.U32.AND P0, PT, R3, 0x1f, PT ;  /* 0x0000001f0300780c */ /* 0x002fe20003f04070 */
[----:B------:R-:W-:Y:S01]  /*01c0*/  IMAD.MOV.U32 R5, RZ, RZ, R9 ;  /* 0x000000ffff057224 */ /* 0x000fe200078e0009 */
[----:B------:R-:W1:Y:S01]  /*01d0*/  LDC R0, c[0x0][0x360] ;  /* 0x0000d800ff007b82 */ /* 0x000e620000000800 */
[----:B------:R-:W-:-:S02]  /*01e0*/  IMAD.MOV.U32 R6, RZ, RZ, R8 ;  /* 0x000000ffff067224 */ /* 0x000fc400078e0008 */
[----:B------:R-:W-:-:S05]  /*01f0*/  IMAD.MOV.U32 R7, RZ, RZ, R11 ;  /* 0x000000ffff077224 */ /* 0x000fca00078e000b */
[----:B------:R2:W-:Y:S03]  /*0200*/  STL.128 [R1+0x10], R4 ;  /* 0x0000100401007387 */ /* 0x0005e60000100c00 */
[----:B----4-:R-:W-:Y:S05]  /*0210*/  @P0 BRA `(.L_x_1) ;  /* 0x0000000400940947 */ /* 0x010fea0003800000 */
[----:B-12---:R-:W-:Y:S01]  /*0220*/  IADD3 R5, P1, PT, R3, R0, RZ ;  /* 0x0000000003057210 */ /* 0x006fe20007f3e0ff */
[----:B------:R-:W1:Y:S01]  /*0230*/  LDC R8, c[0x0][0x3a0] ;  /* 0x0000e800ff087b82 */ /* 0x000e620000000800 */
[----:B------:R-:W-:Y:S02]  /*0240*/  BSSY.RECONVERGENT B1, `(.L_x_2) ;  /* 0x0000025000017945 */ /* 0x000fe40003800200 */
[C---:B------:R-:W-:Y:S01]  /*0250*/  ISETP.GE.U32.AND P0, PT, R5.reuse, 0x20, PT ;  /* 0x000000200500780c */ /* 0x040fe20003f06070 */
[----:B------:R-:W-:Y:S01]  /*0260*/  IMAD.X R7, RZ, RZ, RZ, P1 ;  /* 0x000000ffff077224 */ /* 0x000fe200008e06ff */
[----:B------:R-:W-:-:S04]  /*0270*/  ISETP.GT.U32.AND P1, PT, R5, 0x20, PT ;  /* 0x000000200500780c */ /* 0x000fc80003f24070 */
[C---:B------:R-:W-:Y:S02]  /*0280*/  ISETP.GE.U32.AND.EX P0, PT, R7.reuse, RZ, PT, P0 ;  /* 0x000000ff0700720c */ /* 0x040fe40003f06100 */
[----:B------:R-:W-:Y:S02]  /*0290*/  ISETP.GT.U32.AND.EX P1, PT, R7, RZ, PT, P1 ;  /* 0x000000ff0700720c */ /* 0x000fe40003f24110 */
[----:B------:R-:W-:Y:S02]  /*02a0*/  SEL R4, RZ, 0x1, P0 ;  /* 0x00000001ff047807 */ /* 0x000fe40000000000 */
[----:B------:R-:W-:Y:S02]  /*02b0*/  SEL R9, R5, 0x20, P1 ;  /* 0x0000002005097807 */ /* 0x000fe40000800000 */
[----:B------:R-:W-:Y:S02]  /*02c0*/  SEL R6, R7, RZ, P1 ;  /* 0x000000ff07067207 */ /* 0x000fe40000800000 */
[----:B------:R-:W-:-:S04]  /*02d0*/  IADD3 R9, P0, P1, R9, -R5, -R4 ;  /* 0x8000000509097210 */ /* 0x000fc8000791e804 */
[----:B------:R-:W-:Y:S01]  /*02e0*/  IADD3.X R6, PT, PT, R6, -0x1, ~R7, P0, P1 ;  /* 0xffffffff06067810 */ /* 0x000fe200007e2c07 */
[----:B-1----:R-:W-:-:S03]  /*02f0*/  IMAD R5, R8, UR7, RZ ;  /* 0x0000000708057c24 */ /* 0x002fc6000f8e02ff */
[----:B------:R-:W-:-:S13]  /*0300*/  ISETP.NE.U32.AND P0, PT, R6, RZ, PT ;  /* 0x000000ff0600720c */ /* 0x000fda0003f05070 */
[----:B------:R-:W-:Y:S05]  /*0310*/  @P0 BRA `(.L_x_3) ;  /* 0x0000000000500947 */ /* 0x000fea0003800000 */
[----:B------:R-:W1:Y:S01]  /*0320*/  I2F.U32.RP R8, R0 ;  /* 0x0000000000087306 */ /* 0x000e620000209000 */
[----:B------:R-:W-:-:S07]  /*0330*/  ISETP.NE.U32.AND P2, PT, R0, RZ, PT ;  /* 0x000000ff0000720c */ /* 0x000fce0003f45070 */
[----:B-1----:R-:W1:Y:S02]  /*0340*/  MUFU.RCP R8, R8 ;  /* 0x0000000800087308 */ /* 0x002e640000001000 */
[----:B-1----:R-:W-:-:S06]  /*0350*/  VIADD R6, R8, 0xffffffe ;  /* 0x0ffffffe08067836 */ /* 0x002fcc0000000000 */
[----:B------:R1:W2:Y:S02]  /*0360*/  F2I.FTZ.U32.TRUNC.NTZ R7, R6 ;  /* 0x0000000600077305 */ /* 0x0002a4000021f000 */
[----:B-1----:R-:W-:Y:S02]  /*0370*/  IMAD.MOV.U32 R6, RZ, RZ, RZ ;  /* 0x000000ffff067224 */ /* 0x002fe400078e00ff */
[----:B--2---:R-:W-:-:S04]  /*0380*/  IMAD.MOV R11, RZ, RZ, -R7 ;  /* 0x000000ffff0b7224 */ /* 0x004fc800078e0a07 */
[----:B------:R-:W-:-:S04]  /*0390*/  IMAD R11, R11, R0, RZ ;  /* 0x000000000b0b7224 */ /* 0x000fc800078e02ff */
[----:B------:R-:W-:-:S06]  /*03a0*/  IMAD.HI.U32 R7, R7, R11, R6 ;  /* 0x0000000b07077227 */ /* 0x000fcc00078e0006 */
[----:B------:R-:W-:-:S04]  /*03b0*/  IMAD.HI.U32 R6, R7, R9, RZ ;  /* 0x0000000907067227 */ /* 0x000fc800078e00ff */
[----:B------:R-:W-:-:S04]  /*03c0*/  IMAD.MOV R7, RZ, RZ, -R6 ;  /* 0x000000ffff077224 */ /* 0x000fc800078e0a06 */
[----:B------:R-:W-:-:S05]  /*03d0*/  IMAD R7, R0, R7, R9 ;  /* 0x0000000700077224 */ /* 0x000fca00078e0209 */
[----:B------:R-:W-:-:S13]  /*03e0*/  ISETP.GE.U32.AND P0, PT, R7, R0, PT ;  /* 0x000000000700720c */ /* 0x000fda0003f06070 */
[----:B------:R-:W-:Y:S02]  /*03f0*/  @P0 IMAD.IADD R7, R7, 0x1, -R0 ;  /* 0x0000000107070824 */ /* 0x000fe400078e0a00 */
[----:B------:R-:W-:-:S03]  /*0400*/  @P0 VIADD R6, R6, 0x1 ;  /* 0x0000000106060836 */ /* 0x000fc60000000000 */
[----:B------:R-:W-:Y:S01]  /*0410*/  ISETP.GE.U32.AND P1, PT, R7, R0, PT ;  /* 0x000000000700720c */ /* 0x000fe20003f26070 */
[----:B------:R-:W-:-:S12]  /*0420*/  IMAD.MOV.U32 R7, RZ, RZ, RZ ;  /* 0x000000ffff077224 */ /* 0x000fd800078e00ff */
[----:B------:R-:W-:Y:S01]  /*0430*/  @P1 VIADD R6, R6, 0x1 ;  /* 0x0000000106061836 */ /* 0x000fe20000000000 */
[----:B------:R-:W-:Y:S01]  /*0440*/  @!P2 LOP3.LUT R6, RZ, R0, RZ, 0x33, !PT ;  /* 0x00000000ff06a212 */ /* 0x000fe200078e33ff */
[----:B------:R-:W-:Y:S06]  /*0450*/  BRA `(.L_x_4) ;  /* 0x00000000000c7947 */ /* 0x000fec0003800000 */
.L_x_3:
[----:B------:R-:W-:Y:S01]  /*0460*/  IMAD.MOV.U32 R7, RZ, RZ, R9 ;  /* 0x000000ffff077224 */ /* 0x000fe200078e0009 */
[----:B------:R-:W-:-:S07]  /*0470*/  MOV R8, 0x490 ;  /* 0x0000049000087802 */ /* 0x000fce0000000f00 */
[----:B------:R-:W-:Y:S05]  /*0480*/  CALL.REL.NOINC `($__internal_0_$__cuda_sm20_div_u64) ;  /* 0x0000001c00247944 */ /* 0x000fea0003c00000 */
.L_x_4:
[----:B------:R-:W-:Y:S05]  /*0490*/  BSYNC.RECONVERGENT B1 ;  /* 0x0000000000017941 */ /* 0x000fea0003800200 */
.L_x_2:
[----:B------:R-:W-:Y:S01]  /*04a0*/  IADD3 R6, P0, PT, R6, R4, RZ ;  /* 0x0000000406067210 */ /* 0x000fe20007f1e0ff */
[----:B------:R-:W1:Y:S01]  /*04b0*/  LDC.64 R8, c[0x0][0x380] ;  /* 0x0000e000ff087b82 */ /* 0x000e620000000a00 */
[----:B------:R-:W-:Y:S01]  /*04c0*/  BSSY.RECONVERGENT B1, `(.L_x_5) ;  /* 0x000001f000017945 */ /* 0x000fe20003800200 */
[----:B------:R-:W-:Y:S01]  /*04d0*/  IMAD.MOV.U32 R25, RZ, RZ, R3 ;  /* 0x000000ffff197224 */ /* 0x000fe200078e0003 */
[C---:B------:R-:W-:Y:S01]  /*04e0*/  LOP3.LUT R4, R6.reuse, 0x3, RZ, 0xc0, !PT ;  /* 0x0000000306047812 */ /* 0x040fe200078ec0ff */
[----:B------:R-:W-:Y:S01]  /*04f0*/  IMAD.X R7, RZ, RZ, R7, P0 ;  /* 0x000000ffff077224 */ /* 0x000fe200000e0607 */
[----:B------:R-:W-:Y:S01]  /*0500*/  ISETP.GE.U32.AND P0, PT, R6, 0x3, PT ;  /* 0x000000030600780c */ /* 0x000fe20003f06070 */
[----:B------:R-:W-:Y:S01]  /*0510*/  IMAD.MOV.U32 R14, RZ, RZ, RZ ;  /* 0x000000ffff0e7224 */ /* 0x000fe200078e00ff */
[----:B------:R-:W-:Y:S02]  /*0520*/  ISETP.NE.U32.AND P1, PT, R4, 0x3, PT ;  /* 0x000000030400780c */ /* 0x000fe40003f25070 */
[----:B------:R-:W-:-:S02]  /*0530*/  ISETP.GE.U32.AND.EX P0, PT, R7, RZ, PT, P0 ;  /* 0x000000ff0700720c */ /* 0x000fc40003f06100 */
[----:B------:R-:W-:Y:S01]  /*0540*/  ISETP.NE.AND.EX P1, PT, RZ, RZ, PT, P1 ;  /* 0x000000ffff00720c */ /* 0x000fe20003f25310 */
[----:B-1----:R-:W-:-:S12]  /*0550*/  IMAD.WIDE R4, R5, 0x2, R8 ;  /* 0x0000000205047825 */ /* 0x002fd800078e0208 */
[----:B------:R-:W-:Y:S05]  /*0560*/  @!P1 BRA `(.L_x_6) ;  /* 0x0000000000509947 */ /* 0x000fea0003800000 */
[----:B------:R-:W-:Y:S02]  /*0570*/  VIADD R6, R6, 0x1 ;  /* 0x0000000106067836 */ /* 0x000fe40000000000 */
[----:B------:R-:W-:Y:S02]  /*0580*/  IMAD.MOV.U32 R8, RZ, RZ, RZ ;  /* 0x000000ffff087224 */ /* 0x000fe400078e00ff */
[----:B------:R-:W-:Y:S01]  /*0590*/  IMAD.MOV.U32 R10, RZ, RZ, RZ ;  /* 0x000000ffff0a7224 */ /* 0x000fe200078e00ff */
[----:B------:R-:W-:Y:S01]  /*05a0*/  LOP3.LUT R11, R6, 0x3, RZ, 0xc0, !PT ;  /* 0x00000003060b7812 */ /* 0x000fe200078ec0ff */
[----:B------:R-:W-:Y:S02]  /*05b0*/  IMAD.MOV.U32 R25, RZ, RZ, R3 ;  /* 0x000000ffff197224 */ /* 0x000fe400078e0003 */
[----:B------:R-:W-:-:S07]  /*05c0*/  IMAD.MOV.U32 R14, RZ, RZ, RZ ;  /* 0x000000ffff0e7224 */ /* 0x000fce00078e00ff */
.L_x_7:
[C---:B------:R-:W-:Y:S01]  /*05d0*/  LEA R6, P1, R25.reuse, R4, 0x2 ;  /* 0x0000000419067211 */ /* 0x040fe200078210ff */
[----:B------:R-:W-:-:S03]  /*05e0*/  IMAD R9, R25, 0x4, R2 ;  /* 0x0000000419097824 */ /* 0x000fc600078e0202 */
[----:B------:R-:W-:Y:S02]  /*05f0*/  LEA.HI.X R7, R25, R5, R14, 0x2, P1 ;  /* 0x0000000519077211 */ /* 0x000fe400008f140e */
[----:B------:R-:W-:Y:S02]  /*0600*/  IADD3 R8, P1, PT, R8, 0x1, RZ ;  /* 0x0000000108087810 */ /* 0x000fe40007f3e0ff */
[----:B------:R-:W-:Y:S01]  /*0610*/  IADD3 R25, P2, PT, R0, R25, RZ ;  /* 0x0000001900197210 */ /* 0x000fe20007f5e0ff */
[----:B------:R-:W-:Y:S01]  /*0620*/  @!PT LDS RZ, [RZ] ;  /* 0x00000000fffff984 */ /* 0x000fe20000000800 */
[----:B------:R-:W-:Y:S01]  /*0630*/  @!PT LDS RZ, [RZ] ;  /* 0x00000000fffff984 */ /* 0x000fe20000000800 */
[----:B------:R-:W-:Y:S01]  /*0640*/  @!PT LDS RZ, [RZ] ;  /* 0x00000000fffff984 */ /* 0x000fe20000000800 */
[----:B------:R1:W-:Y:S02]  /*0650*/  LDGSTS.E.BYPASS.128 [R9], desc[UR14][R6.64] ;  /* 0x0000000006097fae */ /* 0x0003e4000b98180e */
[----:B------:R-:W-:Y:S01]  /*0660*/  IMAD.X R10, RZ, RZ, R10, P1 ;  /* 0x000000ffff0a7224 */ /* 0x000fe200008e060a */
[----:B------:R-:W-:Y:S01]  /*0670*/  ISETP.NE.U32.AND P1, PT, R8, R11, PT ;  /* 0x0000000b0800720c */ /* 0x000fe20003f25070 */
[----:B------:R-:W-:-:S03]  /*0680*/  IMAD.X R14, RZ, RZ, R14, P2 ;  /* 0x000000ffff0e7224 */ /* 0x000fc600010e060e */
[----:B------:R-:W-:-:S13]  /*0690*/  ISETP.NE.AND.EX P1, PT, R10, RZ, PT, P1 ;  /* 0x000000ff0a00720c */ /* 0x000fda0003f25310 */
[----:B-1----:R-:W-:Y:S05]  /*06a0*/  @P1 BRA `(.L_x_7) ;  /* 0xfffffffc00c81947 */ /* 0x002fea000383ffff */
.L_x_6:
[----:B------:R-:W-:Y:S05]  /*06b0*/  BSYNC.RECONVERGENT B1 ;  /* 0x0000000000017941 */ /* 0x000fea0003800200 */
.L_x_5:
[----:B------:R-:W-:Y:S05]  /*06c0*/  @!P0 BRA `(.L_x_1) ;  /* 0x0000000000688947 */ /* 0x000fea0003800000 */
[----:B------:R-:W-:Y:S01]  /*06d0*/  IMAD.SHL.U32 R21, R0, 0x4, RZ ;  /* 0x0000000400157824 */ /* 0x000fe200078e00ff */
[----:B------:R-:W-:-:S07]  /*06e0*/  SHF.R.U32.HI R23, RZ, 0x1e, R0 ;  /* 0x0000001eff177819 */ /* 0x000fce0000011600 */
.L_x_8:
[C---:B------:R-:W-:Y:S01]  /*06f0*/  LEA R12, P0, R25.reuse, R4, 0x2 ;  /* 0x00000004190c7211 */ /* 0x040fe200078010ff */
[----:B------:R-:W-:-:S03]  /*0700*/  IMAD R27, R25, 0x4, R2 ;  /* 0x00000004191b7824 */ /* 0x000fc600078e0202 */
[----:B------:R-:W-:Y:S01]  /*0710*/  LEA.HI.X R13, R25, R5, R14, 0x2, P0 ;  /* 0x00000005190d7211 */ /* 0x000fe200000f140e */
[----:B------:R-:W-:Y:S01]  /*0720*/  IMAD R15, R0, 0x4, R27 ;  /* 0x00000004000f7824 */ /* 0x000fe200078e021b */
[----:B------:R-:W-:-:S03]  /*0730*/  IADD3 R6, P0, PT, R21, R12, RZ ;  /* 0x0000000c15067210 */ /* 0x000fc60007f1e0ff */
[C---:B------:R-:W-:Y:S01]  /*0740*/  IMAD R17, R0.reuse, 0x4, R15 ;  /* 0x0000000400117824 */ /* 0x040fe200078e020f */
[----:B------:R-:W-:Y:S01]  /*0750*/  @!PT LDS RZ, [RZ] ;  /* 0x00000000fffff984 */ /* 0x000fe20000000800 */
[----:B------:R-:W-:Y:S01]  /*0760*/  @!PT LDS RZ, [RZ] ;  /* 0x00000000fffff984 */ /* 0x000fe20000000800 */
[----:B------:R-:W-:Y:S01]  /*0770*/  @!PT LDS RZ, [RZ] ;  /* 0x00000000fffff984 */ /* 0x000fe20000000800 */
[----:B------:R3:W-:Y:S01]  /*0780*/  LDGSTS.E.BYPASS.128 [R27], desc[UR14][R12.64] ;  /* 0x000000000c1b7fae */ /* 0x0007e2000b98180e */
[----:B------:R-:W-:Y:S01]  /*0790*/  IMAD.X R7, R23, 0x1, R13, P0 ;  /* 0x0000000117077824 */ /* 0x000fe200000e060d */
[----:B------:R-:W-:Y:S01]  /*07a0*/  IADD3 R8, P0, PT, R21, R6, RZ ;  /* 0x0000000615087210 */ /* 0x000fe20007f1e0ff */
[----:B------:R-:W-:-:S03]  /*07b0*/  IMAD R19, R0, 0x4, R17 ;  /* 0x0000000400137824 */ /* 0x000fc600078e0211 */
[----:B------:R3:W-:Y:S01]  /*07c0*/  LDGSTS.E.BYPASS.128 [R15], desc[UR14][R6.64] ;  /* 0x00000000060f7fae */ /* 0x0007e2000b98180e */
[----:B------:R-:W-:Y:S01]  /*07d0*/  IMAD.X R9, R23, 0x1, R7, P0 ;  /* 0x0000000117097824 */ /* 0x000fe200000e0607 */
[----:B------:R-:W-:-:S04]  /*07e0*/  IADD3 R10, P0, PT, R21, R8, RZ ;  /* 0x00000008150a7210 */ /* 0x000fc80007f1e0ff */
[----:B------:R3:W-:Y:S01]  /*07f0*/  LDGSTS.E.BYPASS.128 [R17], desc[UR14][R8.64] ;  /* 0x0000000008117fae */ /* 0x0007e2000b98180e */
[----:B------:R-:W-:Y:S01]  /*0800*/  IMAD.X R11, R23, 0x1, R9, P0 ;  /* 0x00000001170b7824 */ /* 0x000fe200000e0609 */
[----:B------:R-:W-:-:S04]  /*0810*/  IADD3 R25, P0, PT, R21, R25, RZ ;  /* 0x0000001915197210 */ /* 0x000fc80007f1e0ff */
[----:B------:R3:W-:Y:S01]  /*0820*/  LDGSTS.E.BYPASS.128 [R19], desc[UR14][R10.64] ;  /* 0x000000000a137fae */ /* 0x0007e2000b98180e */
[----:B------:R-:W-:Y:S01]  /*0830*/  IMAD.X R14, R23, 0x1, R14, P0 ;  /* 0x00000001170e7824 */ /* 0x000fe200000e060e */
[----:B------:R-:W-:-:S04]  /*0840*/  ISETP.GE.U32.AND P0, PT, R25, 0x20, PT ;  /* 0x000000201900780c */ /* 0x000fc80003f06070 */
[----:B------:R-:W-:-:S13]  /*0850*/  ISETP.GE.U32.AND.EX P0, PT, R14, RZ, PT, P0 ;  /* 0x000000ff0e00720c */ /* 0x000fda0003f06100 */
[----:B---3--:R-:W-:Y:S05]  /*0860*/  @!P0 BRA `(.L_x_8) ;  /* 0xfffffffc00a08947 */ /* 0x008fea000383ffff */
.L_x_1:
[----:B------:R-:W-:Y:S05]  /*0870*/  BSYNC.RECONVERGENT B0 ;  /* 0x0000000000007941 */ /* 0x000fea0003800200 */
.L_x_0:
[----:B------:R-:W3:Y:S01]  /*0880*/  LDCU.64 UR8, c[0x0][0x388] ;  /* 0x00007100ff0877ac */ /* 0x000ee20008000a00 */
[----:B------:R-:W-:Y:S01]  /*0890*/  ISETP.GT.U32.AND P0, PT, R3, 0x1f, PT ;  /* 0x0000001f0300780c */ /* 0x000fe20003f04070 */
[----:B------:R-:W-:Y:S01]  /*08a0*/  BSSY.RECONVERGENT B0, `(.L_x_9) ;  /* 0x0000064000007945 */ /* 0x000fe20003800200 */
[----:B---3--:R-:W-:-:S11]  /*08b0*/  UIMAD.WIDE UR8, UR4, 0x2, UR8 ;  /* 0x00000002040878a5 */ /* 0x008fd6000f8e0208 */
[----:B------:R-:W-:Y:S05]  /*08c0*/  @P0 BRA `(.L_x_10) ;  /* 0x0000000400840947 */ /* 0x000fea0003800000 */
[----:B-12---:R-:W-:Y:S01]  /*08d0*/  IADD3 R5, P0, PT, R3, R0, RZ ;  /* 0x0000000003057210 */ /* 0x006fe20007f1e0ff */
[----:B------:R-:W-:Y:S03]  /*08e0*/  BSSY.RECONVERGENT B1, `(.L_x_11) ;  /* 0x0000024000017945 */ /* 0x000fe60003800200 */
[C---:B------:R-:W-:Y:S01]  /*08f0*/  ISETP.GE.U32.AND P1, PT, R5.reuse, 0x20, PT ;  /* 0x000000200500780c */ /* 0x040fe20003f26070 */
[----:B------:R-:W-:Y:S01]  /*0900*/  IMAD.X R6, RZ, RZ, RZ, P0 ;  /* 0x000000ffff067224 */ /* 0x000fe200000e06ff */
[----:B------:R-:W-:-:S04]  /*0910*/  ISETP.GT.U32.AND P0, PT, R5, 0x20, PT ;  /* 0x000000200500780c */ /* 0x000fc80003f04070 */
[C---:B------:R-:W-:Y:S02]  /*0920*/  ISETP.GE.U32.AND.EX P1, PT, R6.reuse, RZ, PT, P1 ;  /* 0x000000ff0600720c */ /* 0x040fe40003f26110 */
[C---:B------:R-:W-:Y:S02]  /*0930*/  ISETP.GT.U32.AND.EX P0, PT, R6.reuse, RZ, PT, P0 ;  /* 0x000000ff0600720c */ /* 0x040fe40003f04100 */
[----:B------:R-:W-:Y:S02]  /*0940*/  SEL R4, RZ, 0x1, P1 ;  /* 0x00000001ff047807 */ /* 0x000fe40000800000 */
[----:B------:R-:W-:Y:S02]  /*0950*/  SEL R7, R5, 0x20, P0 ;  /* 0x0000002005077807 */ /* 0x000fe40000000000 */
[----:B------:R-:W-:Y:S02]  /*0960*/  SEL R9, R6, RZ, P0 ;  /* 0x000000ff06097207 */ /* 0x000fe40000000000 */
[----:B------:R-:W-:-:S04]  /*0970*/  IADD3 R5, P0, P1, R7, -R5, -R4 ;  /* 0x8000000507057210 */ /* 0x000fc8000791e804 */
[----:B------:R-:W-:-:S04]  /*0980*/  IADD3.X R6, PT, PT, R9, -0x1, ~R6, P0, P1 ;  /* 0xffffffff09067810 */ /* 0x000fc800007e2c06 */
        /* <DEDUP_REMOVED lines=13> */
[----:B------:R-:W-:Y:S02]  /*0a60*/  IMAD R5, R0, R7, R5 ;  /* 0x0000000700057224 */ /* 0x000fe400078e0205 */
[----:B------:R-:W-:-:S03]  /*0a70*/  IMAD.MOV.U32 R7, RZ, RZ, RZ ;  /* 0x000000ffff077224 */ /* 0x000fc600078e00ff */
[----:B------:R-:W-:-:S13]  /*0a80*/  ISETP.GE.U32.AND P0, PT, R5, R0, PT ;  /* 0x000000000500720c */ /* 0x000fda0003f06070 */
[----:B------:R-:W-:Y:S02]  /*0a90*/  @P0 IMAD.IADD R5, R5, 0x1, -R0 ;  /* 0x0000000105050824 */ /* 0x000fe400078e0a00 */
[----:B------:R-:W-:-:S03]  /*0aa0*/  @P0 VIADD R6, R6, 0x1 ;  /* 0x0000000106060836 */ /* 0x000fc60000000000 */
[----:B------:R-:W-:-:S13]  /*0ab0*/  ISETP.GE.U32.AND P1, PT, R5, R0, PT ;  /* 0x000000000500720c */ /* 0x000fda0003f26070 */
[----:B------:R-:W-:Y:S01]  /*0ac0*/  @P1 VIADD R6, R6, 0x1 ;  /* 0x0000000106061836 */ /* 0x000fe20000000000 */
[----:B------:R-:W-:Y:S01]  /*0ad0*/  @!P2 LOP3.LUT R6, RZ, R0, RZ, 0x33, !PT ;  /* 0x00000000ff06a212 */ /* 0x000fe200078e33ff */
[----:B------:R-:W-:Y:S06]  /*0ae0*/  BRA `(.L_x_13) ;  /* 0x00000000000c7947 */ /* 0x000fec0003800000 */
.L_x_12:
[----:B------:R-:W-:Y:S01]  /*0af0*/  IMAD.MOV.U32 R7, RZ, RZ, R5 ;  /* 0x000000ffff077224 */ /* 0x000fe200078e0005 */
[----:B------:R-:W-:-:S07]  /*0b00*/  MOV R8, 0xb20 ;  /* 0x00000b2000087802 */ /* 0x000fce0000000f00 */
[----:B------:R-:W-:Y:S05]  /*0b10*/  CALL.REL.NOINC `($__internal_0_$__cuda_sm20_div_u64) ;  /* 0x0000001400807944 */ /* 0x000fea0003c00000 */
.L_x_13:
[----:B------:R-:W-:Y:S05]  /*0b20*/  BSYNC.RECONVERGENT B1 ;  /* 0x0000000000017941 */ /* 0x000fea0003800200 */
.L_x_11:
[----:B------:R-:W-:Y:S01]  /*0b30*/  IADD3 R4, P0, PT, R6, R4, RZ ;  /* 0x0000000406047210 */ /* 0x000fe20007f1e0ff */
[----:B------:R-:W-:Y:S01]  /*0b40*/  BSSY.RECONVERGENT B1, `(.L_x_14) ;  /* 0x000001e000017945 */ /* 0x000fe20003800200 */
[----:B------:R-:W-:Y:S02]  /*0b50*/  IMAD.MOV.U32 R19, RZ, RZ, R3 ;  /* 0x000000ffff137224 */ /* 0x000fe400078e0003 */
[C---:B------:R-:W-:Y:S01]  /*0b60*/  LOP3.LUT R5, R4.reuse, 0x3, RZ, 0xc0, !PT ;  /* 0x0000000304057812 */ /* 0x040fe200078ec0ff */
[----:B------:R-:W-:Y:S01]  /*0b70*/  IMAD.X R6, RZ, RZ, R7, P0 ;  /* 0x000000ffff067224 */ /* 0x000fe200000e0607 */
[----:B------:R-:W-:Y:S01]  /*0b80*/  ISETP.GE.U32.AND P0, PT, R4, 0x3, PT ;  /* 0x000000030400780c */ /* 0x000fe20003f06070 */
[----:B------:R-:W-:Y:S01]  /*0b90*/  IMAD.MOV.U32 R12, RZ, RZ, RZ ;  /* 0x000000ffff0c7224 */ /* 0x000fe200078e00ff */
[----:B------:R-:W-:Y:S02]  /*0ba0*/  ISETP.NE.U32.AND P1, PT, R5, 0x3, PT ;  /* 0x000000030500780c */ /* 0x000fe40003f25070 */
[----:B------:R-:W-:-:S02]  /*0bb0*/  ISETP.GE.U32.AND.EX P0, PT, R6, RZ, PT, P0 ;  /* 0x000000ff0600720c */ /* 0x000fc40003f06100 */
[----:B------:R-:W-:-:S13]  /*0bc0*/  ISETP.NE.AND.EX P1, PT, RZ, RZ, PT, P1 ;  /* 0x000000ffff00720c */ /* 0x000fda0003f25310 */
[----:B------:R-:W-:Y:S05]  /*0bd0*/  @!P1 BRA `(.L_x_15) ;  /* 0x0000000000509947 */ /* 0x000fea0003800000 */
[----:B------:R-:W-:Y:S02]  /*0be0*/  VIADD R4, R4, 0x1 ;  /* 0x0000000104047836 */ /* 0x000fe40000000000 */
[----:B------:R-:W-:Y:S02]  /*0bf0*/  IMAD.MOV.U32 R6, RZ, RZ, RZ ;  /* 0x000000ffff067224 */ /* 0x000fe400078e00ff */
[----:B------:R-:W-:Y:S01]  /*0c00*/  IMAD.MOV.U32 R8, RZ, RZ, RZ ;  /* 0x000000ffff087224 */ /* 0x000fe200078e00ff */
[----:B------:R-:W-:Y:S01]  /*0c10*/  LOP3.LUT R9, R4, 0x3, RZ, 0xc0, !PT ;  /* 0x0000000304097812 */ /* 0x000fe200078ec0ff */
[----:B------:R-:W-:Y:S02]  /*0c20*/  IMAD.MOV.U32 R19, RZ, RZ, R3 ;  /* 0x000000ffff137224 */ /* 0x000fe400078e0003 */
[----:B------:R-:W-:-:S07]  /*0c30*/  IMAD.MOV.U32 R12, RZ, RZ, RZ ;  /* 0x000000ffff0c7224 */ /* 0x000fce00078e00ff */
.L_x_16:
[C---:B------:R-:W-:Y:S01]  /*0c40*/  LEA R4, P1, R19.reuse, UR8, 0x2 ;  /* 0x0000000813047c11 */ /* 0x040fe2000f8210ff */
[----:B------:R-:W-:-:S03]  /*0c50*/  IMAD R7, R19, 0x4, R2 ;  /* 0x0000000413077824 */ /* 0x000fc600078e0202 */
[----:B------:R-:W-:Y:S02]  /*0c60*/  LEA.HI.X R5, R19, UR9, R12, 0x2, P1 ;  /* 0x0000000913057c11 */ /* 0x000fe400088f140c */
[----:B------:R-:W-:Y:S02]  /*0c70*/  IADD3 R6, P1, PT, R6, 0x1, RZ ;  /* 0x0000000106067810 */ /* 0x000fe40007f3e0ff */
[----:B------:R-:W-:Y:S01]  /*0c80*/  IADD3 R19, P2, PT, R0, R19, RZ ;  /* 0x0000001300137210 */ /* 0x000fe20007f5e0ff */
[----:B------:R-:W-:Y:S01]  /*0c90*/  @!PT LDS RZ, [RZ] ;  /* 0x00000000fffff984 */ /* 0x000fe20000000800 */
[----:B------:R-:W-:Y:S01]  /*0ca0*/  @!PT LDS RZ, [RZ] ;  /* 0x00000000fffff984 */ /* 0x000fe20000000800 */
[----:B------:R-:W-:Y:S01]  /*0cb0*/  @!PT LDS RZ, [RZ] ;  /* 0x00000000fffff984 */ /* 0x000fe20000000800 */
[----:B------:R1:W-:Y:S02]  /*0cc0*/  LDGSTS.E.BYPASS.128 [R7+0x400], desc[UR14][R4.64] ;  /* 0x0040000004077fae */ /* 0x0003e4000b98180e */
[----:B------:R-:W-:Y:S01]  /*0cd0*/  IMAD.X R8, RZ, RZ, R8, P1 ;  /* 0x000000ffff087224 */ /* 0x000fe200008e0608 */
[----:B------:R-:W-:Y:S01]  /*0ce0*/  ISETP.NE.U32.AND P1, PT, R6, R9, PT ;  /* 0x000000090600720c */ /* 0x000fe20003f25070 */
[----:B------:R-:W-:-:S03]  /*0cf0*/  IMAD.X R12, RZ, RZ, R12, P2 ;  /* 0x000000ffff0c7224 */ /* 0x000fc600010e060c */
[----:B------:R-:W-:-:S13]  /*0d00*/  ISETP.NE.AND.EX P1, PT, R8, RZ, PT, P1 ;  /* 0x000000ff0800720c */ /* 0x000fda0003f25310 */
[----:B-1----:R-:W-:Y:S05]  /*0d10*/  @P1 BRA `(.L_x_16) ;  /* 0xfffffffc00c81947 */ /* 0x002fea000383ffff */
.L_x_15:
[----:B------:R-:W-:Y:S05]  /*0d20*/  BSYNC.RECONVERGENT B1 ;  /* 0x0000000000017941 */ /* 0x000fea0003800200 */
.L_x_14:
[----:B------:R-:W-:Y:S05]  /*0d30*/  @!P0 BRA `(.L_x_10) ;  /* 0x0000000000688947 */ /* 0x000fea0003800000 */
[----:B------:R-:W-:Y:S01]  /*0d40*/  IMAD.SHL.U32 R21, R0, 0x4, RZ ;  /* 0x0000000400157824 */ /* 0x000fe200078e00ff */
[----:B------:R-:W-:-:S07]  /*0d50*/  SHF.R.U32.HI R23, RZ, 0x1e, R0 ;  /* 0x0000001eff177819 */ /* 0x000fce0000011600 */
.L_x_17:
[C---:B------:R-:W-:Y:S01]  /*0d60*/  LEA R10, P0, R19.reuse, UR8, 0x2 ;  /* 0x00000008130a7c11 */ /* 0x040fe2000f8010ff */
[----:B------:R-:W-:-:S03]  /*0d70*/  IMAD R25, R19, 0x4, R2 ;  /* 0x0000000413197824 */ /* 0x000fc600078e0202 */
[----:B------:R-:W-:Y:S01]  /*0d80*/  LEA.HI.X R11, R19, UR9, R12, 0x2, P0 ;  /* 0x00000009130b7c11 */ /* 0x000fe200080f140c */
[----:B------:R-:W-:Y:S01]  /*0d90*/  IMAD R13, R0, 0x4, R25 ;  /* 0x00000004000d7824 */ /* 0x000fe200078e0219 */
[----:B------:R-:W-:-:S03]  /*0da0*/  IADD3 R4, P0, PT, R21, R10, RZ ;  /* 0x0000000a15047210 */ /* 0x000fc60007f1e0ff */
[C---:B------:R-:W-:Y:S01]  /*0db0*/  IMAD R15, R0.reuse, 0x4, R13 ;  /* 0x00000004000f7824 */ /* 0x040fe200078e020d */
[----:B------:R-:W-:Y:S01]  /*0dc0*/  @!PT LDS RZ, [RZ] ;  /* 0x00000000fffff984 */ /* 0x000fe20000000800 */
[----:B------:R-:W-:Y:S01]  /*0dd0*/  @!PT LDS RZ, [RZ] ;  /* 0x00000000fffff984 */ /* 0x000fe20000000800 */
[----:B------:R-:W-:Y:S01]  /*0de0*/  @!PT LDS RZ, [RZ] ;  /* 0x00000000fffff984 */ /* 0x000fe20000000800 */
[----:B------:R3:W-:Y:S01]  /*0df0*/  LDGSTS.E.BYPASS.128 [R25+0x400], desc[UR14][R10.64] ;  /* 0x004000000a197fae */ /* 0x0007e2000b98180e */
[----:B------:R-:W-:Y:S01]  /*0e00*/  IMAD.X R5, R23, 0x1, R11, P0 ;  /* 0x0000000117057824 */ /* 0x000fe200000e060b */
[----:B------:R-:W-:Y:S01]  /*0e10*/  IADD3 R6, P0, PT, R21, R4, RZ ;  /* 0x0000000415067210 */ /* 0x000fe20007f1e0ff */
[----:B------:R-:W-:-:S03]  /*0e20*/  IMAD R17, R0, 0x4, R15 ;  /* 0x0000000400117824 */ /* 0x000fc600078e020f */
[----:B------:R3:W-:Y:S01]  /*0e30*/  LDGSTS.E.BYPASS.128 [R13+0x400], desc[UR14][R4.64] ;  /* 0x00400000040d7fae */ /* 0x0007e2000b98180e */
[----:B------:R-:W-:Y:S01]  /*0e40*/  IMAD.X R7, R23, 0x1, R5, P0 ;  /* 0x0000000117077824 */ /* 0x000fe200000e0605 */
[----:B------:R-:W-:-:S04]  /*0e50*/  IADD3 R8, P0, PT, R21, R6, RZ ;  /* 0x0000000615087210 */ /* 0x000fc80007f1e0ff */
[----:B------:R3:W-:Y:S01]  /*0e60*/  LDGSTS.E.BYPASS.128 [R15+0x400], desc[UR14][R6.64] ;  /* 0x00400000060f7fae */ /* 0x0007e2000b98180e */
[----:B------:R-:W-:Y:S01]  /*0e70*/  IMAD.X R9, R23, 0x1, R7, P0 ;  /* 0x0000000117097824 */ /* 0x000fe200000e0607 */
[----:B------:R-:W-:-:S04]  /*0e80*/  IADD3 R19, P0, PT, R21, R19, RZ ;  /* 0x0000001315137210 */ /* 0x000fc80007f1e0ff */
[----:B------:R3:W-:Y:S01]  /*0e90*/  LDGSTS.E.BYPASS.128 [R17+0x400], desc[UR14][R8.64] ;  /* 0x0040000008117fae */ /* 0x0007e2000b98180e */
[----:B------:R-:W-:Y:S01]  /*0ea0*/  IMAD.X R12, R23, 0x1, R12, P0 ;  /* 0x00000001170c7824 */ /* 0x000fe200000e060c */
[----:B------:R-:W-:-:S04]  /*0eb0*/  ISETP.GE.U32.AND P0, PT, R19, 0x20, PT ;  /* 0x000000201300780c */ /* 0x000fc80003f06070 */
[----:B------:R-:W-:-:S13]  /*0ec0*/  ISETP.GE.U32.AND.EX P0, PT, R12, RZ, PT, P0 ;  /* 0x000000ff0c00720c */ /* 0x000fda0003f06100 */
[----:B---3--:R-:W-:Y:S05]  /*0ed0*/  @!P0 BRA `(.L_x_17) ;  /* 0xfffffffc00a08947 */ /* 0x008fea000383ffff */
.L_x_10:
[----:B------:R-:W-:Y:S05]  /*0ee0*/  BSYNC.RECONVERGENT B0 ;  /* 0x0000000000007941 */ /* 0x000fea0003800200 */
.L_x_9:
[----:B------:R-:W3:Y:S01]  /*0ef0*/  LDCU UR4, c[0x0][0x3a0] ;  /* 0x00007400ff0477ac */ /* 0x000ee20008000800 */
[----:B------:R-:W0:Y:S01]  /*0f00*/  LDGDEPBAR ;  /* 0x00000000000079af */ /* 0x000e220000000000 */
[----:B--2---:R-:W-:Y:S02]  /*0f10*/  CS2R R6, SRZ ;  /* 0x0000000000067805 */ /* 0x004fe4000001ff00 */
[----:B------:R-:W-:Y:S02]  /*0f20*/  CS2R R4, SRZ ;  /* 0x0000000000047805 */ /* 0x000fe4000001ff00 */
[----:B------:R-:W-:Y:S02]  /*0f30*/  CS2R R10, SRZ ;  /* 0x00000000000a7805 */ /* 0x000fe4000001ff00 */
[----:B------:R-:W-:Y:S01]  /*0f40*/  CS2R R8, SRZ ;  /* 0x0000000000087805 */ /* 0x000fe2000001ff00 */
[----:B---3--:R-:W-:Y:S01]  /*0f50*/  UISETP.GE.AND UP0, UPT, UR4, 0x1, UPT ;  /* 0x000000010400788c */ /* 0x008fe2000bf06270 */
[----:B------:R-:W-:-:S08]  /*0f60*/  DEPBAR.LE SB0, 0x0 ;  /* 0x000080000000791a */ /* 0x000fd00000000000 */
[----:B------:R-:W-:Y:S05]  /*0f70*/  BRA.U !UP0, `(.L_x_18) ;  /* 0x0000001108187547 */ /* 0x000fea000b800000 */
[----:B-1----:R-:W-:Y:S01]  /*0f80*/  IADD3 R23, P1, PT, R3, R0, RZ ;  /* 0x0000000003177210 */ /* 0x002fe20007f3e0ff */
[----:B------:R-:W-:Y:S03]  /*0f90*/  BSSY.RECONVERGENT B0, `(.L_x_19) ;  /* 0x0000025000007945 */ /* 0x000fe60003800200 */
[C---:B------:R-:W-:Y:S01]  /*0fa0*/  ISETP.GT.U32.AND P0, PT, R23.reuse, 0x20, PT ;  /* 0x000000201700780c */ /* 0x040fe20003f04070 */
[----:B------:R-:W-:Y:S01]  /*0fb0*/  IMAD.X R2, RZ, RZ, RZ, P1 ;  /* 0x000000ffff027224 */ /* 0x000fe200008e06ff */
[----:B------:R-:W-:-:S04]  /*0fc0*/  ISETP.GE.U32.AND P1, PT, R23, 0x20, PT ;  /* 0x000000201700780c */ /* 0x000fc80003f26070 */
[C---:B------:R-:W-:Y:S02]  /*0fd0*/  ISETP.GT.U32.AND.EX P0, PT, R2.reuse, RZ, PT, P0 ;  /* 0x000000ff0200720c */ /* 0x040fe40003f04100 */
[C---:B------:R-:W-:Y:S02]  /*0fe0*/  ISETP.GE.U32.AND.EX P1, PT, R2.reuse, RZ, PT, P1 ;  /* 0x000000ff0200720c */ /* 0x040fe40003f26110 */
[----:B------:R-:W-:Y:S02]  /*0ff0*/  SEL R4, R23, 0x20, P0 ;  /* 0x0000002017047807 */ /* 0x000fe40000000000 */
[----:B------:R-:W-:Y:S02]  /*1000*/  SEL R22, RZ, 0x1, P1 ;  /* 0x00000001ff167807 */ /* 0x000fe40000800000 */
[----:B------:R-:W-:Y:S02]  /*1010*/  SEL R5, R2, RZ, P0 ;  /* 0x000000ff02057207 */ /* 0x000fe40000000000 */
[----:B------:R-:W-:-:S04]  /*1020*/  IADD3 R7, P0, P1, R4, -R23, -R22 ;  /* 0x8000001704077210 */ /* 0x000fc8000791e816 */
[----:B------:R-:W-:-:S04]  /*1030*/  IADD3.X R6, PT, PT, R5, -0x1, ~R2, P0, P1 ;  /* 0xffffffff05067810 */ /* 0x000fc800007e2c02 */
[----:B------:R-:W-:-:S13]  /*1040*/  ISETP.NE.U32.AND P0, PT, R6, RZ, PT ;  /* 0x000000ff0600720c */ /* 0x000fda0003f05070 */
[----:B------:R-:W-:Y:S05]  /*1050*/  @P0 BRA `(.L_x_20) ;  /* 0x0000000000500947 */ /* 0x000fea0003800000 */
[----:B------:R-:W1:Y:S01]  /*1060*/  I2F.U32.RP R6, R0 ;  /* 0x0000000000067306 */ /* 0x000e620000209000 */
[----:B------:R-:W-:Y:S01]  /*1070*/  ISETP.NE.U32.AND P2, PT, R0, RZ, PT ;  /* 0x000000ff0000720c */ /* 0x000fe20003f45070 */
[----:B------:R-:W-:-:S06]  /*1080*/  IMAD.MOV.U32 R27, RZ, RZ, RZ ;  /* 0x000000ffff1b7224 */ /* 0x000fcc00078e00ff */
        /* <DEDUP_REMOVED lines=11> */
[----:B------:R-:W-:Y:S01]  /*1140*/  @P0 IMAD.IADD R5, R5, 0x1, -R0 ;  /* 0x0000000105050824 */ /* 0x000fe200078e0a00 */
[----:B------:R-:W-:-:S04]  /*1150*/  @P0 IADD3 R26, PT, PT, R26, 0x1, RZ ;  /* 0x000000011a1a0810 */ /* 0x000fc80007ffe0ff */
[----:B------:R-:W-:-:S13]  /*1160*/  ISETP.GE.U32.AND P1, PT, R5, R0, PT ;  /* 0x000000000500720c */ /* 0x000fda0003f26070 */
[----:B------:R-:W-:Y:S01]  /*1170*/  @P1 VIADD R26, R26, 0x1 ;  /* 0x000000011a1a1836 */ /* 0x000fe20000000000 */
[----:B------:R-:W-:Y:S01]  /*1180*/  @!P2 LOP3.LUT R26, RZ, R0, RZ, 0x33, !PT ;  /* 0x00000000ff1aa212 */ /* 0x000fe200078e33ff */
[----:B------:R-:W-:Y:S06]  /*1190*/  BRA `(.L_x_21) ;  /* 0x0000000000107947 */ /* 0x000fec0003800000 */
.L_x_20:
[----:B------:R-:W-:-:S07]  /*11a0*/  MOV R8, 0x11c0 ;  /* 0x000011c000087802 */ /* 0x000fce0000000f00 */
[----:B------:R-:W-:Y:S05]  /*11b0*/  CALL.REL.NOINC `($__internal_0_$__cuda_sm20_div_u64) ;  /* 0x0000000c00d87944 */ /* 0x000fea0003c00000 */
[----:B------:R-:W-:Y:S02]  /*11c0*/  IMAD.MOV.U32 R26, RZ, RZ, R6 ;  /* 0x000000ffff1a7224 */ /* 0x000fe400078e0006 */
[----:B------:R-:W-:-:S07]  /*11d0*/  IMAD.MOV.U32 R27, RZ, RZ, R7 ;  /* 0x000000ffff1b7224 */ /* 0x000fce00078e0007 */
.L_x_21:
[----:B------:R-:W-:Y:S05]  /*11e0*/  BSYNC.RECONVERGENT B0 ;  /* 0x0000000000007941 */ /* 0x000fea0003800200 */
.L_x_19:
[----:B------:R-:W-:Y:S01]  /*11f0*/  IADD3 R22, P0, PT, R26, R22, RZ ;  /* 0x000000161a167210 */ /* 0x000fe20007f1e0ff */
[C---:B------:R-:W-:Y:S01]  /*1200*/  IMAD.SHL.U32 R25, R0.reuse, 0x4, RZ ;  /* 0x0000000400197824 */ /* 0x040fe200078e00ff */
[----:B------:R-:W-:Y:S02]  /*1210*/  IADD3 R24, P1, PT, R0, R23, RZ ;  /* 0x0000001700187210 */ /* 0x000fe40007f3e0ff */
[----:B------:R-:W-:Y:S02]  /*1220*/  CS2R R6, SRZ ;  /* 0x0000000000067805 */ /* 0x000fe4000001ff00 */
[----:B------:R-:W-:Y:S01]  /*1230*/  CS2R R4, SRZ ;  /* 0x0000000000047805 */ /* 0x000fe2000001ff00 */
[----:B------:R-:W-:Y:S01]  /*1240*/  VIADD R29, R22, 0x1 ;  /* 0x00000001161d7836 */ /* 0x000fe20000000000 */
[----:B------:R-:W-:Y:S01]  /*1250*/  CS2R R10, SRZ ;  /* 0x00000000000a7805 */ /* 0x000fe2000001ff00 */
[----:B------:R-:W-:Y:S01]  /*1260*/  IMAD.X R26, RZ, RZ, R27, P0 ;  /* 0x000000ffff1a7224 */ /* 0x000fe200000e061b */
[----:B------:R-:W-:-:S02]  /*1270*/  SHF.R.U32.HI R27, RZ, 0x1e, R0 ;  /* 0x0000001eff1b7819 */ /* 0x000fc40000011600 */
[----:B------:R-:W-:Y:S01]  /*1280*/  CS2R R8, SRZ ;  /* 0x0000000000087805 */ /* 0x000fe2000001ff00 */
[----:B------:R-:W-:Y:S01]  /*1290*/  IMAD.X R28, RZ, RZ, R2, P1 ;  /* 0x000000ffff1c7224 */ /* 0x000fe200008e0602 */
[----:B------:R-:W-:Y:S01]  /*12a0*/  LOP3.LUT R29, R29, 0x3, RZ, 0xc0, !PT ;  /* 0x000000031d1d7812 */ /* 0x000fe200078ec0ff */
[----:B------:R-:W-:Y:S01]  /*12b0*/  UMOV UR4, URZ ;  /* 0x000000ff00047c82 */ /* 0x000fe20008000000 */
[----:B------:R-:W-:-:S05]  /*12c0*/  UMOV UR5, URZ ;  /* 0x000000ff00057c82 */ /* 0x000fca0008000000 */
.L_x_34:
[----:B------:R-:W1:Y:S01]  /*12d0*/  LDCU UR17, c[0x0][0x3a0] ;  /* 0x00007400ff1177ac */ /* 0x000e620008000800 */
[----:B------:R-:W-:Y:S02]  /*12e0*/  UIADD3 UR4, UPT, UPT, UR4, 0x10, URZ ;  /* 0x0000001004047890 */ /* 0x000fe4000fffe0ff */
[----:B------:R-:W-:Y:S02]  /*12f0*/  ULOP3.LUT UR13, UR5, 0x1, URZ, 0x3c, !UPT ;  /* 0x00000001050d7892 */ /* 0x000fe4000f8e3cff */
[----:B-1----:R-:W-:Y:S02]  /*1300*/  UISETP.GE.AND UP1, UPT, UR4, UR17, UPT ;  /* 0x000000110400728c */ /* 0x002fe4000bf26270 */
[----:B------:R-:W-:-:S07]  /*1310*/  UISETP.GE.AND UP0, UPT, UR4, UR17, UPT ;  /* 0x000000110400728c */ /* 0x000fce000bf06270 */
[----:B------:R-:W-:Y:S05]  /*1320*/  BRA.U UP1, `(.L_x_22) ;  /* 0x0000000901a47547 */ /* 0x000fea000b800000 */
[----:B------:R-:W-:Y:S01]  /*1330*/  ISETP.GT.U32.AND P0, PT, R3, 0x1f, PT ;  /* 0x0000001f0300780c */ /* 0x000fe20003f04070 */
[----:B------:R-:W-:-:S12]  /*1340*/  BSSY.RECONVERGENT B0, `(.L_x_23) ;  /* 0x00000a6000007945 */ /* 0x000fd80003800200 */
[----:B------:R-:W-:Y:S05]  /*1350*/  @P0 BRA `(.L_x_24) ;  /* 0x0000000800900947 */ /* 0x000fea0003800000 */
[----:B------:R-:W-:-:S09]  /*1360*/  ULEA UR10, UR13, UR18, 0x3 ;  /* 0x000000120d0a7291 */ /* 0x000fd2000f8e18ff */
[----:B------:R-:W2:Y:S01]  /*1370*/  LDL.64 R12, [UR10] ;  /* 0x0000000aff0c7983 */ /* 0x000ea20008100a00 */
[----:B------:R-:W-:Y:S01]  /*1380*/  ISETP.NE.U32.AND P0, PT, R29, RZ, PT ;  /* 0x000000ff1d00720c */ /* 0x000fe20003f05070 */
[----:B------:R-:W-:Y:S01]  /*1390*/  BSSY.RECONVERGENT B1, `(.L_x_25) ;  /* 0x000002b000017945 */ /* 0x000fe20003800200 */
[----:B------:R-:W-:Y:S02]  /*13a0*/  IMAD.MOV.U32 R32, RZ, RZ, R3 ;  /* 0x000000ffff207224 */ /* 0x000fe400078e0003 */
[----:B------:R-:W-:Y:S01]  /*13b0*/  ISETP.NE.AND.EX P0, PT, RZ, RZ, PT, P0 ;  /* 0x000000ffff00720c */ /* 0x000fe20003f05300 */
[----:B------:R-:W-:Y:S01]  /*13c0*/  IMAD.MOV.U32 R30, RZ, RZ, RZ ;  /* 0x000000ffff1e7224 */ /* 0x000fe200078e00ff */
[----:B--2---:R-:W-:-:S11]  /*13d0*/  MOV R36, R12 ;  /* 0x0000000c00247202 */ /* 0x004fd60000000f00 */
[----:B------:R-:W-:Y:S05]  /*13e0*/  @!P0 BRA `(.L_x_26) ;  /* 0x0000000000948947 */ /* 0x000fea0003800000 */
[----:B------:R-:W1:Y:S01]  /*13f0*/  LDCU.64 UR10, c[0x0][0x380] ;  /* 0x00007000ff0a77ac */ /* 0x000e620008000a00 */
[----:B------:R-:W-:Y:S02]  /*1400*/  IMAD R15, R3, 0x4, R36 ;  /* 0x00000004030f7824 */ /* 0x000fe400078e0224 */
[----:B------:R-:W-:Y:S01]  /*1410*/  IMAD.MOV.U32 R32, RZ, RZ, R23 ;  /* 0x000000ffff207224 */ /* 0x000fe200078e0017 */
[----:B------:R-:W-:Y:S01]  /*1420*/  UIMAD UR12, UR7, UR17, UR4 ;  /* 0x00000011070c72a4 */ /* 0x000fe2000f8e0204 */
[----:B------:R-:W-:-:S03]  /*1430*/  IMAD.MOV.U32 R30, RZ, RZ, R2 ;  /* 0x000000ffff1e7224 */ /* 0x000fc600078e0002 */
[----:B-1----:R-:W-:-:S06]  /*1440*/  UIMAD.WIDE UR10, UR12, 0x2, UR10 ;  /* 0x000000020c0a78a5 */ /* 0x002fcc000f8e020a */
[----:B------:R-:W-:-:S04]  /*1450*/  LEA R12, P0, R3, UR10, 0x2 ;  /* 0x0000000a030c7c11 */ /* 0x000fc8000f8010ff */
[----:B------:R-:W-:Y:S02]  /*1460*/  LEA.HI.X R13, R3, UR11, RZ, 0x2, P0 ;  /* 0x0000000b030d7c11 */ /* 0x000fe400080f14ff */
[----:B------:R-:W-:-:S03]  /*1470*/  ISETP.NE.U32.AND P0, PT, R29, 0x1, PT ;  /* 0x000000011d00780c */ /* 0x000fc60003f05070 */
[----:B------:R-:W-:Y:S01]  /*1480*/  @!PT LDS RZ, [RZ] ;  /* 0x00000000fffff984 */ /* 0x000fe20000000800 */
[----:B------:R-:W-:Y:S01]  /*1490*/  @!PT LDS RZ, [RZ] ;  /* 0x00000000fffff984 */ /* 0x000fe20000000800 */
[----:B------:R-:W-:Y:S01]  /*14a0*/  @!PT LDS RZ, [RZ] ;  /* 0x00000000fffff984 */ /* 0x000fe20000000800 */
[----:B------:R1:W-:Y:S01]  /*14b0*/  LDGSTS.E.BYPASS.128 [R15], desc[UR14][R12.64] ;  /* 0x000000000c0f7fae */ /* 0x0003e2000b98180e */
[----:B------:R-:W-:-:S13]  /*14c0*/  ISETP.NE.AND.EX P0, PT, RZ, RZ, PT, P0 ;  /* 0x000000ffff00720c */ /* 0x000fda0003f05300 */
[----:B-1----:R-:W-:Y:S05]  /*14d0*/  @!P0 BRA `(.L_x_26) ;  /* 0x0000000000588947 */ /* 0x002fea0003800000 */
[----:B------:R-:W-:Y:S01]  /*14e0*/  IADD3 R12, P0, PT, R25, R12, RZ ;  /* 0x0000000c190c7210 */ /* 0x000fe20007f1e0ff */
[----:B------:R-:W-:Y:S02]  /*14f0*/  IMAD R15, R0, 0x4, R15 ;  /* 0x00000004000f7824 */ /* 0x000fe400078e020f */
[----:B------:R-:W-:Y:S02]  /*1500*/  IMAD.MOV.U32 R32, RZ, RZ, R24 ;  /* 0x000000ffff207224 */ /* 0x000fe400078e0018 */
[----:B------:R-:W-:Y:S01]  /*1510*/  IMAD.X R13, R27, 0x1, R13, P0 ;  /* 0x000000011b0d7824 */ /* 0x000fe200000e060d */
[----:B------:R-:W-:Y:S01]  /*1520*/  ISETP.NE.U32.AND P0, PT, R29, 0x2, PT ;  /* 0x000000021d00780c */ /* 0x000fe20003f05070 */
[----:B------:R-:W-:-:S03]  /*1530*/  IMAD.MOV.U32 R30, RZ, RZ, R28 ;  /* 0x000000ffff1e7224 */ /* 0x000fc600078e001c */
[----:B------:R-:W-:Y:S01]  /*1540*/  @!PT LDS RZ, [RZ] ;  /* 0x00000000fffff984 */ /* 0x000fe20000000800 */
[----:B------:R-:W-:Y:S01]  /*1550*/  @!PT LDS RZ, [RZ] ;  /* 0x00000000fffff984 */ /* 0x000fe20000000800 */
[----:B------:R-:W-:Y:S01]  /*1560*/  @!PT LDS RZ, [RZ] ;  /* 0x00000000fffff984 */ /* 0x000fe20000000800 */
[----:B------:R1:W-:Y:S01]  /*1570*/  LDGSTS.E.BYPASS.128 [R15], desc[UR14][R12.64] ;  /* 0x000000000c0f7fae */ /* 0x0003e2000b98180e */
[----:B------:R-:W-:-:S13]  /*1580*/  ISETP.NE.AND.EX P0, PT, RZ, RZ, PT, P0 ;  /* 0x000000ffff00720c */ /* 0x000fda0003f05300 */
[----:B-1----:R-:W-:Y:S05]  /*1590*/  @!P0 BRA `(.L_x_26) ;  /* 0x0000000000288947 */ /* 0x002fea0003800000 */
[----:B------:R-:W-:Y:S01]  /*15a0*/  IADD3 R12, P0, PT, R25, R12, RZ ;  /* 0x0000000c190c7210 */ /* 0x000fe20007f1e0ff */
[----:B------:R-:W-:Y:S01]  /*15b0*/  IMAD R15, R0, 0x4, R15 ;  /* 0x00000004000f7824 */ /* 0x000fe200078e020f */
[----:B------:R-:W1:Y:S03]  /*15c0*/  LDCU UR10, c[0x0][0x360] ;  /* 0x00006c00ff0a77ac */ /* 0x000e660008000800 */
[----:B------:R-:W-:-:S05]  /*15d0*/  IMAD.X R13, R27, 0x1, R13, P0 ;  /* 0x000000011b0d7824 */ /* 0x000fca00000e060d */
[----:B------:R-:W-:Y:S01]  /*15e0*/  @!PT LDS RZ, [RZ] ;  /* 0x00000000fffff984 */ /* 0x000fe20000000800 */
[----:B------:R-:W-:Y:S01]  /*15f0*/  @!PT LDS RZ, [RZ] ;  /* 0x00000000fffff984 */ /* 0x000fe20000000800 */
[----:B------:R-:W-:Y:S01]  /*1600*/  @!PT LDS RZ, [RZ] ;  /* 0x00000000fffff984 */ /* 0x000fe20000000800 */
[----:B------:R2:W-:Y:S01]  /*1610*/  LDGSTS.E.BYPASS.128 [R15], desc[UR14][R12.64] ;  /* 0x000000000c0f7fae */ /* 0x0005e2000b98180e */
[----:B-1----:R-:W-:-:S05]  /*1620*/  IADD3 R32, P0, PT, R24, UR10, RZ ;  /* 0x0000000a18207c10 */ /* 0x002fca000ff1e0ff */
[----:B--2---:R-:W-:-:S08]  /*1630*/  IMAD.X R30, RZ, RZ, R28, P0 ;  /* 0x000000ffff1e7224 */ /* 0x004fd000000e061c */
.L_x_26:
[----:B------:R-:W-:Y:S05]  /*1640*/  BSYNC.RECONVERGENT B1 ;  /* 0x0000000000017941 */ /* 0x000fea0003800200 */
.L_x_25:
[----:B------:R-:W-:Y:S01]  /*1650*/  ISETP.GE.U32.AND P0, PT, R22, 0x3, PT ;  /* 0x000000031600780c */ /* 0x000fe20003f06070 */
[----:B------:R-:W-:Y:S03]  /*1660*/  BSSY.RECONVERGENT B1, `(.L_x_27) ;  /* 0x0000027000017945 */ /* 0x000fe60003800200 */
[----:B------:R-:W-:-:S13]  /*1670*/  ISETP.GE.U32.AND.EX P0, PT, R26, RZ, PT, P0 ;  /* 0x000000ff1a00720c */ /* 0x000fda0003f06100 */
[----:B------:R-:W-:Y:S05]  /*1680*/  @!P0 BRA `(.L_x_28) ;  /* 0x0000000000908947 */ /* 0x000fea0003800000 */
[----:B------:R-:W1:Y:S01]  /*1690*/  LDC R31, c[0x0][0x360] ;  /* 0x0000d800ff1f7b82 */ /* 0x000e620000000800 */
[----:B------:R-:W2:Y:S01]  /*16a0*/  LDCU.64 UR10, c[0x0][0x380] ;  /* 0x00007000ff0a77ac */ /* 0x000ea20008000a00 */
[C---:B------:R-:W-:Y:S01]  /*16b0*/  SHF.L.U64.HI R13, R32.reuse, 0x2, R30 ;  /* 0x00000002200d7819 */ /* 0x040fe2000001021e */
[C---:B------:R-:W-:Y:S01]  /*16c0*/  IMAD.SHL.U32 R12, R32.reuse, 0x4, RZ ;  /* 0x00000004200c7824 */ /* 0x040fe200078e00ff */
[----:B------:R-:W-:Y:S01]  /*16d0*/  UIMAD UR12, UR7, UR17, UR4 ;  /* 0x00000011070c72a4 */ /* 0x000fe2000f8e0204 */
[----:B------:R-:W-:-:S04]  /*16e0*/  IMAD R36, R32, 0x4, R36 ;  /* 0x0000000420247824 */ /* 0x000fc800078e0224 */
[----:B------:R-:W-:Y:S02]  /*16f0*/  IMAD R34, R0, 0x4, R36 ;  /* 0x0000000400227824 */ /* 0x000fe400078e0224 */
[----:B------:R-:W-:-:S04]  /*1700*/  IMAD.U32 R15, RZ, RZ, UR12 ;  /* 0x0000000cff0f7e24 */ /* 0x000fc8000f8e00ff */
[----:B------:R-:W-:-:S03]  /*1710*/  IMAD.WIDE R12, R15, 0x2, R12 ;  /* 0x000000020f0c7825 */ /* 0x000fc600078e020c */
[----:B--2---:R-:W-:Y:S01]  /*1720*/  IADD3 R12, P0, PT, R12, UR10, RZ ;  /* 0x0000000a0c0c7c10 */ /* 0x004fe2000ff1e0ff */
[----:B-1----:R-:W-:-:S03]  /*1730*/  IMAD R33, R31, 0x8, R36 ;  /* 0x000000081f217824 */ /* 0x002fc600078e0224 */
[----:B------:R-:W-:Y:S01]  /*1740*/  IADD3.X R13, PT, PT, R13, UR11, RZ, P0, !PT ;  /* 0x0000000b0d0d7c10 */ /* 0x000fe200087fe4ff */
[----:B------:R-:W-:-:S08]  /*1750*/  IMAD R35, R31, 0xc, R36 ;  /* 0x0000000c1f237824 */ /* 0x000fd000078e0224 */
.L_x_29:
[----:B------:R-:W-:Y:S01]  /*1760*/  IADD3 R18, P0, PT, R12, R25, RZ ;  /* 0x000000190c127210 */ /* 0x000fe20007f1e0ff */
[----:B------:R-:W-:Y:S01]  /*1770*/  IMAD.WIDE.U32 R14, R31, 0x8, R12 ;  /* 0x000000081f0e7825 */ /* 0x000fe200078e000c */
[----:B------:R-:W-:Y:S01]  /*1780*/  @!PT LDS RZ, [RZ] ;  /* 0x00000000fffff984 */ /* 0x000fe20000000800 */
[----:B------:R-:W-:Y:S01]  /*1790*/  @!PT LDS RZ, [RZ] ;  /* 0x00000000fffff984 */ /* 0x000fe20000000800 */
[----:B------:R-:W-:Y:S01]  /*17a0*/  @!PT LDS RZ, [RZ] ;  /* 0x00000000fffff984 */ /* 0x000fe20000000800 */
[----:B------:R1:W-:Y:S03]  /*17b0*/  LDGSTS.E.BYPASS.128 [R36], desc[UR14][R12.64] ;  /* 0x000000000c247fae */ /* 0x0003e6000b98180e */
[----:B------:R-:W-:Y:S01]  /*17c0*/  IMAD.X R19, R13, 0x1, R27, P0 ;  /* 0x000000010d137824 */ /* 0x000fe200000e061b */
[----:B------:R-:W-:Y:S01]  /*17d0*/  IADD3 R32, P0, PT, R25, R32, RZ ;  /* 0x0000002019207210 */ /* 0x000fe20007f1e0ff */
[----:B------:R-:W-:-:S03]  /*17e0*/  IMAD.WIDE.U32 R16, R31, 0xc, R12 ;  /* 0x0000000c1f107825 */ /* 0x000fc600078e000c */
[----:B------:R2:W-:Y:S01]  /*17f0*/  LDGSTS.E.BYPASS.128 [R34], desc[UR14][R18.64] ;  /* 0x0000000012227fae */ /* 0x0005e2000b98180e */
[----:B------:R-:W-:Y:S01]  /*1800*/  IMAD.X R30, R27, 0x1, R30, P0 ;  /* 0x000000011b1e7824 */ /* 0x000fe200000e061e */
[----:B------:R-:W-:Y:S01]  /*1810*/  ISETP.GE.U32.AND P0, PT, R32, 0x20, PT ;  /* 0x000000202000780c */ /* 0x000fe20003f06070 */
[C---:B------:R-:W-:Y:S01]  /*1820*/  IMAD.WIDE.U32 R20, R31.reuse, 0x10, R12 ;  /* 0x000000101f147825 */ /* 0x040fe200078e000c */
[----:B------:R3:W-:Y:S02]  /*1830*/  LDGSTS.E.BYPASS.128 [R33], desc[UR14][R14.64] ;  /* 0x000000000e217fae */ /* 0x0007e4000b98180e */
[----:B------:R-:W-:Y:S01]  /*1840*/  ISETP.GE.U32.AND.EX P0, PT, R30, RZ, PT, P0 ;  /* 0x000000ff1e00720c */ /* 0x000fe20003f06100 */
[----:B-1----:R-:W-:Y:S01]  /*1850*/  IMAD.MOV.U32 R12, RZ, RZ, R20 ;  /* 0x000000ffff0c7224 */ /* 0x002fe200078e0014 */
[----:B------:R1:W-:Y:S01]  /*1860*/  LDGSTS.E.BYPASS.128 [R35], desc[UR14][R16.64] ;  /* 0x0000000010237fae */ /* 0x0003e2000b98180e */
[----:B------:R-:W-:Y:S02]  /*1870*/  IMAD.MOV.U32 R13, RZ, RZ, R21 ;  /* 0x000000ffff0d7224 */ /* 0x000fe400078e0015 */
[----:B------:R-:W-:-:S02]  /*1880*/  IMAD R36, R31, 0x10, R36 ;  /* 0x000000101f247824 */ /* 0x000fc400078e0224 */
[C---:B--2---:R-:W-:Y:S02]  /*1890*/  IMAD R34, R31.reuse, 0x10, R34 ;  /* 0x000000101f227824 */ /* 0x044fe400078e0222 */
[C---:B---3--:R-:W-:Y:S02]  /*18a0*/  IMAD R33, R31.reuse, 0x10, R33 ;  /* 0x000000101f217824 */ /* 0x048fe400078e0221 */
[----:B-1----:R-:W-:Y:S02]  /*18b0*/  IMAD R35, R31, 0x10, R35 ;  /* 0x000000101f237824 */ /* 0x002fe400078e0223 */
[----:B------:R-:W-:Y:S05]  /*18c0*/  @!P0 BRA `(.L_x_29) ;  /* 0xfffffffc00a48947 */ /* 0x000fea000383ffff */
.L_x_28:
[----:B------:R-:W-:Y:S05]  /*18d0*/  BSYNC.RECONVERGENT B1 ;  /* 0x0000000000017941 */ /* 0x000fea0003800200 */
.L_x_27:
[----:B------:R-:W-:-:S09]  /*18e0*/  ULEA UR10, UR13, UR16, 0x3 ;  /* 0x000000100d0a7291 */ /* 0x000fd2000f8e18ff */
[----:B------:R-:W2:Y:S01]  /*18f0*/  LDL.64 R30, [UR10] ;  /* 0x0000000aff1e7983 */ /* 0x000ea20008100a00 */
[----:B------:R-:W-:Y:S01]  /*1900*/  ISETP.NE.U32.AND P0, PT, R29, RZ, PT ;  /* 0x000000ff1d00720c */ /* 0x000fe20003f05070 */
[----:B------:R-:W1:Y:S01]  /*1910*/  LDCU UR10, c[0x0][0x39c] ;  /* 0x00007380ff0a77ac */ /* 0x000e620008000800 */
[----:B------:R-:W-:Y:S01]  /*1920*/  IMAD.MOV.U32 R13, RZ, RZ, 0x2 ;  /* 0x00000002ff0d7424 */ /* 0x000fe200078e00ff */
[----:B------:R-:W-:Y:S01]  /*1930*/  BSSY.RECONVERGENT B1, `(.L_x_30) ;  /* 0x000002b000017945 */ /* 0x000fe20003800200 */
[----:B------:R-:W-:Y:S01]  /*1940*/  ISETP.NE.AND.EX P0, PT, RZ, RZ, PT, P0 ;  /* 0x000000ffff00720c */ /* 0x000fe20003f05300 */
[----:B------:R-:W-:Y:S01]  /*1950*/  IMAD.MOV.U32 R33, RZ, RZ, R3 ;  /* 0x000000ffff217224 */ /* 0x000fe200078e0003 */
[----:B-1----:R-:W-:-:S06]  /*1960*/  UIMAD UR10, UR4, UR10, URZ ;  /* 0x0000000a040a72a4 */ /* 0x002fcc000f8e02ff */
[----:B------:R-:W-:-:S04]  /*1970*/  IMAD.U32 R12, RZ, RZ, UR10 ;  /* 0x0000000aff0c7e24 */ /* 0x000fc8000f8e00ff */
[----:B------:R-:W-:Y:S01]  /*1980*/  IMAD.WIDE R12, R12, R13, UR8 ;  /* 0x000000080c0c7e25 */ /* 0x000fe2000f8e020d */
[----:B--2---:R-:W-:-:S03]  /*1990*/  MOV R30, R30 ;  /* 0x0000001e001e7202 */ /* 0x004fc60000000f00 */
[----:B------:R-:W-:Y:S01]  /*19a0*/  IMAD.MOV.U32 R31, RZ, RZ, RZ ;  /* 0x000000ffff1f7224 */ /* 0x000fe200078e00ff */
[----:B------:R-:W-:Y:S06]  /*19b0*/  @!P0 BRA `(.L_x_31) ;  /* 0x0000000000888947 */ /* 0x000fec0003800000 */
[C---:B------:R-:W-:Y:S01]  /*19c0*/  LEA R14, P0, R3.reuse, R12, 0x2 ;  /* 0x0000000c030e7211 */ /* 0x040fe200078010ff */
[----:B------:R-:W-:Y:S01]  /*19d0*/  IMAD.MOV.U32 R33, RZ, RZ, R23 ;  /* 0x000000ffff217224 */ /* 0x000fe200078e0017 */
[C---:B------:R-:W-:Y:S01]  /*19e0*/  LEA R17, R3.reuse, R30, 0x2 ;  /* 0x0000001e03117211 */ /* 0x040fe200078e10ff */
[----:B------:R-:W-:Y:S01]  /*19f0*/  IMAD.MOV.U32 R31, RZ, RZ, R2 ;  /* 0x000000ffff1f7224 */ /* 0x000fe200078e0002 */
[----:B------:R-:W-:Y:S02]  /*1a00*/  LEA.HI.X R15, R3, R13, RZ, 0x2, P0 ;  /* 0x0000000d030f7211 */ /* 0x000fe400000f14ff */
        /* <DEDUP_REMOVED lines=29> */
.L_x_31:
[----:B------:R-:W-:Y:S05]  /*1be0*/  BSYNC.RECONVERGENT B1 ;  /* 0x0000000000017941 */ /* 0x000fea0003800200 */
.L_x_30:
[----:B------:R-:W-:-:S04]  /*1bf0*/  ISETP.GE.U32.AND P0, PT, R22, 0x3, PT ;  /* 0x000000031600780c */ /* 0x000fc80003f06070 */
[----:B------:R-:W-:-:S13]  /*1c00*/  ISETP.GE.U32.AND.EX P0, PT, R26, RZ, PT, P0 ;  /* 0x000000ff1a00720c */ /* 0x000fda0003f06100 */
[----:B------:R-:W-:Y:S05]  /*1c10*/  @!P0 BRA `(.L_x_24) ;  /* 0x0000000000608947 */ /* 0x000fea0003800000 */
.L_x_32:
        /* <DEDUP_REMOVED lines=23> */
[----:B-1----:R-:W-:Y:S05]  /*1d90*/  @!P0 BRA `(.L_x_32) ;  /* 0xfffffffc00a08947 */ /* 0x002fea000383ffff */
.L_x_24:
[----:B------:R-:W-:Y:S05]  /*1da0*/  BSYNC.RECONVERGENT B0 ;  /* 0x0000000000007941 */ /* 0x000fea0003800200 */
.L_x_23:
[----:B------:R-:W0:Y:S02]  /*1db0*/  LDGDEPBAR ;  /* 0x00000000000079af */ /* 0x000e240000000000 */
.L_x_22:
[----:B------:R-:W-:Y:S01]  /*1dc0*/  ULEA UR5, UR5, UR18, 0x3 ;  /* 0x0000001205057291 */ /* 0x000fe2000f8e18ff */
[----:B------:R-:W1:Y:S01]  /*1dd0*/  S2R R19, SR_LANEID ;  /* 0x0000000000137919 */ /* 0x000e620000000000 */
[----:B------:R-:W-:Y:S07]  /*1de0*/  BAR.SYNC.DEFER_BLOCKING 0x0 ;  /* 0x0000000000007b1d */ /* 0x000fee0000010000 */
[----:B------:R-:W2:Y:S04]  /*1df0*/  LDL.64 R16, [UR5+0x10] ;  /* 0x00001005ff107983 */ /* 0x000ea80008100a00 */
[----:B------:R-:W3:Y:S01]  /*1e00*/  LDL.64 R14, [UR5] ;  /* 0x00000005ff0e7983 */ /* 0x000ee20008100a00 */
[----:B------:R-:W-:Y:S01]  /*1e10*/  IMAD.MOV.U32 R13, RZ, RZ, RZ ;  /* 0x000000ffff0d7224 */ /* 0x000fe200078e00ff */
[----:B-1----:R-:W-:-:S02]  /*1e20*/  LOP3.LUT R12, R19, 0x3, RZ, 0xc0, !PT ;  /* 0x00000003130c7812 */ /* 0x002fc400078ec0ff */
[----:B------:R-:W-:-:S05]  /*1e30*/  SHF.R.U32.HI R19, RZ, 0x2, R19 ;  /* 0x00000002ff137819 */ /* 0x000fca0000011613 */
[----:B------:R-:W-:-:S03]  /*1e40*/  IMAD.WIDE.U32 R12, R19, 0x8, R12 ;  /* 0x00000008130c7825 */ /* 0x000fc600078e000c */
[----:B--2---:R-:W-:-:S04]  /*1e50*/  LEA R30, P0, R12, R16, 0x2 ;  /* 0x000000100c1e7211 */ /* 0x004fc800078010ff */
[----:B------:R-:W-:-:S05]  /*1e60*/  LEA.HI.X R31, R12, R17, R13, 0x2, P0 ;  /* 0x000000110c1f7211 */ /* 0x000fca00000f140d */
[----:B------:R-:W2:Y:S04]  /*1e70*/  LD.E R16, desc[UR14][R30.64] ;  /* 0x0000000e1e107980 */ /* 0x000ea8000c101900 */
[----:B------:R-:W4:Y:S04]  /*1e80*/  LD.E R17, desc[UR14][R30.64+0x100] ;  /* 0x0001000e1e117980 */ /* 0x000f28000c101900 */
[----:B------:R-:W5:Y:S04]  /*1e90*/  LD.E R18, desc[UR14][R30.64+0x10] ;  /* 0x0000100e1e127980 */ /* 0x000f68000c101900 */
[----:B------:R-:W5:Y:S01]  /*1ea0*/  LD.E R19, desc[UR14][R30.64+0x110] ;  /* 0x0001100e1e137980 */ /* 0x000f62000c101900 */
[----:B---3--:R-:W-:-:S04]  /*1eb0*/  LEA R20, P0, R12, R14, 0x2 ;  /* 0x0000000e0c147211 */ /* 0x008fc800078010ff */
[----:B------:R-:W-:-:S05]  /*1ec0*/  LEA.HI.X R21, R12, R15, R13, 0x2, P0 ;  /* 0x0000000f0c157211 */ /* 0x000fca00000f140d */
[----:B------:R-:W3:Y:S04]  /*1ed0*/  LD.E R12, desc[UR14][R20.64] ;  /* 0x0000000e140c7980 */ /* 0x000ee8000c101900 */
[----:B------:R-:W3:Y:S04]  /*1ee0*/  LD.E R13, desc[UR14][R20.64+0x100] ;  /* 0x0001000e140d7980 */ /* 0x000ee8000c101900 */
[----:B------:R-:W3:Y:S04]  /*1ef0*/  LD.E R14, desc[UR14][R20.64+0x10] ;  /* 0x0000100e140e7980 */ /* 0x000ee8000c101900 */
[----:B------:R-:W3:Y:S01]  /*1f00*/  LD.E R15, desc[UR14][R20.64+0x110] ;  /* 0x0001100e140f7980 */ /* 0x000ee2000c101900 */
[----:B------:R-:W-:-:S03]  /*1f10*/  UISETP.GE.AND UP1, UPT, UR4, UR17, UPT ;  /* 0x000000110400728c */ /* 0x000fc6000bf26270 */
[----:B--2---:R-:W-:Y:S04]  /*1f20*/  MOVM.16.MT88 R16, R16 ;  /* 0x000000001010723a */ /* 0x004fe80000000000 */
[----:B----4-:R-:W3:Y:S04]  /*1f30*/  MOVM.16.MT88 R17, R17 ;  /* 0x000000001111723a */ /* 0x010ee80000000000 */
[----:B-----5:R-:W-:Y:S04]  /*1f40*/  MOVM.16.MT88 R18, R18 ;  /* 0x000000001212723a */ /* 0x020fe80000000000 */
[----:B------:R-:W1:Y:S01]  /*1f50*/  MOVM.16.MT88 R19, R19 ;  /* 0x000000001313723a */ /* 0x000e620000000000 */
[C---:B---3--:R-:W-:Y:S08]  /*1f60*/  HMMA.16816.F32 R8, R12.reuse, R16, R8 ;  /* 0x000000100c08723c */ /* 0x048ff00000001808 */
[----:B-1----:R-:W-:Y:S01]  /*1f70*/  HMMA.16816.F32 R4, R12, R18, R4 ;  /* 0x000000120c04723c */ /* 0x002fe20000001804 */
[----:B------:R-:W-:-:S04]  /*1f80*/  NOP ;  /* 0x0000000000007918 */ /* 0x000fc80000000000 */
[----:B------:R-:W-:-:S15]  /*1f90*/  BRA.U UP1, `(.L_x_33) ;  /* 0x0000000101047547 */ /* 0x000fde000b800000 */
[----:B------:R-:W-:-:S04]  /*1fa0*/  DEPBAR.LE SB0, 0x0 ;  /* 0x000080000000791a */ /* 0x000fc80000000000 */
.L_x_33:
[----:B------:R-:W-:Y:S06]  /*1fb0*/  BAR.SYNC.DEFER_BLOCKING 0x0 ;  /* 0x0000000000007b1d */ /* 0x000fec0000010000 */
[----:B------:R-:W-:Y:S01]  /*1fc0*/  UMOV UR5, UR13 ;  /* 0x0000000d00057c82 */ /* 0x000fe20008000000 */
[----:B------:R-:W-:Y:S05]  /*1fd0*/  BRA.U !UP0, `(.L_x_34) ;  /* 0xfffffff108bc7547 */ /* 0x000fea000b83ffff */
.L_x_18:
[----:B-1----:R-:W1:Y:S01]  /*1fe0*/  S2R R0, SR_CTAID.X ;  /* 0x0000000000007919 */ /* 0x002e620000002500 */
[----:B------:R-:W2:Y:S01]  /*1ff0*/  LDC R15, c[0x0][0x39c] ;  /* 0x0000e700ff0f7b82 */ /* 0x000ea20000000800 */
[----:B------:R-:W-:Y:S01]  /*2000*/  IMAD.MOV.U32 R13, RZ, RZ, RZ ;  /* 0x000000ffff0d7224 */ /* 0x000fe200078e00ff */
[----:B------:R-:W3:Y:S06]  /*2010*/  S2R R12, SR_LANEID ;  /* 0x00000000000c7919 */ /* 0x000eec0000000000 */
[----:B------:R-:W4:Y:S01]  /*2020*/  LDC.64 R2, c[0x0][0x390] ;  /* 0x0000e400ff027b82 */ /* 0x000f220000000a00 */
[----:B--2---:R-:W-:Y:S01]  /*2030*/  SHF.R.U32.HI R17, RZ, 0x1, R15 ;  /* 0x00000001ff117819 */ /* 0x004fe2000001160f */
[----:B-1----:R-:W-:Y:S01]  /*2040*/  IMAD.SHL.U32 R0, R0, 0x10, RZ ;  /* 0x0000001000007824 */ /* 0x002fe200078e00ff */
[----:B---3--:R-:W-:-:S03]  /*2050*/  SHF.R.U32.HI R14, RZ, 0x2, R12 ;  /* 0x00000002ff0e7819 */ /* 0x008fc6000001160c */
[----:B------:R-:W-:Y:S01]  /*2060*/  IMAD R15, R15, UR7, R0 ;  /* 0x000000070f0f7c24 */ /* 0x000fe2000f8e0200 */
[----:B------:R-:W-:-:S03]  /*2070*/  LOP3.LUT R12, R12, 0x3, RZ, 0xc0, !PT ;  /* 0x000000030c0c7812 */ /* 0x000fc600078ec0ff */
[----:B----4-:R-:W-:-:S04]  /*2080*/  IMAD.WIDE R2, R15, 0x4, R2 ;  /* 0x000000040f027825 */ /* 0x010fc800078e0202 */
[----:B------:R-:W-:-:S03]  /*2090*/  IMAD.WIDE.U32 R12, R14, R17, R12 ;  /* 0x000000110e0c7225 */ /* 0x000fc600078e000c */
[----:B------:R-:W-:-:S04]  /*20a0*/  LEA R2, P0, R12, R2, 0x3 ;  /* 0x000000020c027211 */ /* 0x000fc800078018ff */
[----:B------:R-:W-:-:S03]  /*20b0*/  LEA.HI.X R3, R12, R3, R13, 0x3, P0 ;  /* 0x000000030c037211 */ /* 0x000fc600000f1c0d */
[----:B------:R-:W-:Y:S02]  /*20c0*/  IMAD.WIDE.U32 R12, R17, 0x40, R2 ;  /* 0x00000040110c7825 */ /* 0x000fe400078e0002 */
[----:B------:R-:W-:Y:S04]  /*20d0*/  STG.E.64 desc[UR14][R2.64], R8 ;  /* 0x0000000802007986 */ /* 0x000fe8000c101b0e */
[----:B------:R-:W-:Y:S04]  /*20e0*/  STG.E.64 desc[UR14][R12.64], R10 ;  /* 0x0000000a0c007986 */ /* 0x000fe8000c101b0e */
[----:B------:R-:W-:Y:S04]  /*20f0*/  STG.E.64 desc[UR14][R2.64+0x20], R4 ;  /* 0x0000200402007986 */ /* 0x000fe8000c101b0e */
[----:B------:R-:W-:Y:S01]  /*2100*/  STG.E.64 desc[UR14][R12.64+0x20], R6 ;  /* 0x000020060c007986 */ /* 0x000fe2000c101b0e */
[----:B------:R-:W-:Y:S05]  /*2110*/  EXIT ;  /* 0x000000000000794d */ /* 0x000fea0003800000 */
        .weak           $__internal_0_$__cuda_sm20_div_u64
        .type           $__internal_0_$__cuda_sm20_div_u64,@function
        .size           $__internal_0_$__cuda_sm20_div_u64,(.L_x_55 - $__internal_0_$__cuda_sm20_div_u64)
$__internal_0_$__cuda_sm20_div_u64:
[----:B------:R-:W-:Y:S02]  /*2120*/  IMAD.U32 R15, RZ, RZ, UR6 ;  /* 0x00000006ff0f7e24 */ /* 0x000fe4000f8e00ff */
[----:B------:R-:W-:-:S04]  /*2130*/  IMAD.MOV.U32 R14, RZ, RZ, R0 ;  /* 0x000000ffff0e7224 */ /* 0x000fc800078e0000 */
[----:B------:R-:W1:Y:S08]  /*2140*/  I2F.U64.RP R9, R14 ;  /* 0x0000000e00097312 */ /* 0x000e700000309000 */
[----:B-1----:R-:W1:Y:S02]  /*2150*/  MUFU.RCP R9, R9 ;  /* 0x0000000900097308 */ /* 0x002e640000001000 */
[----:B-1----:R-:W-:-:S06]  /*2160*/  VIADD R10, R9, 0x1ffffffe ;  /* 0x1ffffffe090a7836 */ /* 0x002fcc0000000000 */
[----:B------:R-:W1:Y:S02]  /*2170*/  F2I.U64.TRUNC R10, R10 ;  /* 0x0000000a000a7311 */ /* 0x000e64000020d800 */
[----:B-1----:R-:W-:-:S04]  /*2180*/  IMAD.WIDE.U32 R12, R10, R0, RZ ;  /* 0x000000000a0c7225 */ /* 0x002fc800078e00ff */
[----:B------:R-:W-:Y:S01]  /*2190*/  IMAD R13, R10, UR6, R13 ;  /* 0x000000060a0d7c24 */ /* 0x000fe2000f8e020d */
[----:B------:R-:W-:-:S03]  /*21a0*/  IADD3 R17, P0, PT, RZ, -R12, RZ ;  /* 0x8000000cff117210 */ /* 0x000fc60007f1e0ff */
[----:B------:R-:W-:Y:S02]  /*21b0*/  IMAD R13, R11, R0, R13 ;  /* 0x000000000b0d7224 */ /* 0x000fe400078e020d */
[----:B------:R-:W-:-:S04]  /*21c0*/  IMAD.HI.U32 R12, R10, R17, RZ ;  /* 0x000000110a0c7227 */ /* 0x000fc800078e00ff */
[----:B------:R-:W-:Y:S02]  /*21d0*/  IMAD.X R19, RZ, RZ, ~R13, P0 ;  /* 0x000000ffff137224 */ /* 0x000fe400000e0e0d */
[----:B------:R-:W-:Y:S02]  /*21e0*/  IMAD.MOV.U32 R13, RZ, RZ, R10 ;  /* 0x000000ffff0d7224 */ /* 0x000fe400078e000a */
[-C--:B------:R-:W-:Y:S02]  /*21f0*/  IMAD R15, R11, R19.reuse, RZ ;  /* 0x000000130b0f7224 */ /* 0x080fe400078e02ff */
[----:B------:R-:W-:-:S04]  /*2200*/  IMAD.WIDE.U32 R12, P0, R10, R19, R12 ;  /* 0x000000130a0c7225 */ /* 0x000fc8000780000c */
[----:B------:R-:W-:-:S04]  /*2210*/  IMAD.HI.U32 R9, R11, R19, RZ ;  /* 0x000000130b097227 */ /* 0x000fc800078e00ff */
[----:B------:R-:W-:-:S04]  /*2220*/  IMAD.HI.U32 R12, P1, R11, R17, R12 ;  /* 0x000000110b0c7227 */ /* 0x000fc8000782000c */
[----:B------:R-:W-:Y:S01]  /*2230*/  IMAD.X R9, R9, 0x1, R11, P0 ;  /* 0x0000000109097824 */ /* 0x000fe200000e060b */
[----:B------:R-:W-:-:S04]  /*2240*/  IADD3 R13, P2, PT, R15, R12, RZ ;  /* 0x0000000c0f0d7210 */ /* 0x000fc80007f5e0ff */
[----:B------:R-:W-:Y:S01]  /*2250*/  IADD3.X R9, PT, PT, RZ, RZ, R9, P2, P1 ;  /* 0x000000ffff097210 */ /* 0x000fe200017e2409 */
[----:B------:R-:W-:-:S04]  /*2260*/  IMAD.WIDE.U32 R10, R13, R0, RZ ;  /* 0x000000000d0a7225 */ /* 0x000fc800078e00ff */
[----:B------:R-:W-:Y:S01]  /*2270*/  IMAD R11, R13, UR6, R11 ;  /* 0x000000060d0b7c24 */ /* 0x000fe2000f8e020b */
[----:B------:R-:W-:-:S03]  /*2280*/  IADD3 R15, P0, PT, RZ, -R10, RZ ;  /* 0x8000000aff0f7210 */ /* 0x000fc60007f1e0ff */
[----:B------:R-:W-:Y:S02]  /*2290*/  IMAD R11, R9, R0, R11 ;  /* 0x00000000090b7224 */ /* 0x000fe400078e020b */
[----:B------:R-:W-:-:S04]  /*22a0*/  IMAD.HI.U32 R12, R13, R15, RZ ;  /* 0x0000000f0d0c7227 */ /* 0x000fc800078e00ff */
[----:B------:R-:W-:Y:S02]  /*22b0*/  IMAD.X R10, RZ, RZ, ~R11, P0 ;  /* 0x000000ffff0a7224 */ /* 0x000fe400000e0e0b */
[----:B------:R-:W-:Y:S02]  /*22c0*/  IMAD.MOV.U32 R11, RZ, RZ, RZ ;  /* 0x000000ffff0b7224 */ /* 0x000fe400078e00ff */
[----:B------:R-:W-:-:S04]  /*22d0*/  IMAD.WIDE.U32 R12, P0, R13, R10, R12 ;  /* 0x0000000a0d0c7225 */ /* 0x000fc8000780000c */
[C---:B------:R-:W-:Y:S02]  /*22e0*/  IMAD R14, R9.reuse, R10, RZ ;  /* 0x0000000a090e7224 */ /* 0x040fe400078e02ff */
[----:B------:R-:W-:-:S04]  /*22f0*/  IMAD.HI.U32 R13, P1, R9, R15, R12 ;  /* 0x0000000f090d7227 */ /* 0x000fc8000782000c */
[----:B------:R-:W-:Y:S01]  /*2300*/  IMAD.HI.U32 R10, R9, R10, RZ ;  /* 0x0000000a090a7227 */ /* 0x000fe200078e00ff */
[----:B------:R-:W-:-:S03]  /*2310*/  IADD3 R13, P2, PT, R14, R13, RZ ;  /* 0x0000000d0e0d7210 */ /* 0x000fc60007f5e0ff */
[----:B------:R-:W-:Y:S02]  /*2320*/  IMAD.X R9, R10, 0x1, R9, P0 ;  /* 0x000000010a097824 */ /* 0x000fe400000e0609 */
[----:B------:R-:W-:-:S03]  /*2330*/  IMAD.HI.U32 R10, R13, R7, RZ ;  /* 0x000000070d0a7227 */ /* 0x000fc600078e00ff */
[----:B------:R-:W-:Y:S01]  /*2340*/  IADD3.X R9, PT, PT, RZ, RZ, R9, P2, P1 ;  /* 0x000000ffff097210 */ /* 0x000fe200017e2409 */
[----:B------:R-:W-:-:S04]  /*2350*/  IMAD.WIDE.U32 R10, R13, R6, R10 ;  /* 0x000000060d0a7225 */ /* 0x000fc800078e000a */
[C---:B------:R-:W-:Y:S02]  /*2360*/  IMAD R13, R9.reuse, R6, RZ ;  /* 0x00000006090d7224 */ /* 0x040fe400078e02ff */
[----:B------:R-:W-:-:S04]  /*2370*/  IMAD.HI.U32 R10, P0, R9, R7, R10 ;  /* 0x00000007090a7227 */ /* 0x000fc8000780000a */
[----:B------:R-:W-:Y:S01]  /*2380*/  IMAD.HI.U32 R9, R9, R6, RZ ;  /* 0x0000000609097227 */ /* 0x000fe200078e00ff */
[----:B------:R-:W-:-:S03]  /*2390*/  IADD3 R13, P1, PT, R13, R10, RZ ;  /* 0x0000000a0d0d7210 */ /* 0x000fc60007f3e0ff */
[----:B------:R-:W-:Y:S02]  /*23a0*/  IMAD.X R9, RZ, RZ, R9, P0 ;  /* 0x000000ffff097224 */ /* 0x000fe400000e0609 */
[----:B------:R-:W-:-:S04]  /*23b0*/  IMAD.WIDE.U32 R10, R13, R0, RZ ;  /* 0x000000000d0a7225 */ /* 0x000fc800078e00ff */
[----:B------:R-:W-:Y:S01]  /*23c0*/  IMAD.X R9, RZ, RZ, R9, P1 ;  /* 0x000000ffff097224 */ /* 0x000fe200008e0609 */
[----:B------:R-:W-:Y:S01]  /*23d0*/  IADD3 R15, P1, PT, -R10, R7, RZ ;  /* 0x000000070a0f7210 */ /* 0x000fe20007f3e1ff */
[----:B------:R-:W-:-:S03]  /*23e0*/  IMAD R11, R13, UR6, R11 ;  /* 0x000000060d0b7c24 */ /* 0x000fc6000f8e020b */
[-C--:B------:R-:W-:Y:S01]  /*23f0*/  ISETP.GE.U32.AND P0, PT, R15, R0.reuse, PT ;  /* 0x000000000f00720c */ /* 0x080fe20003f06070 */
[----:B------:R-:W-:Y:S01]  /*2400*/  IMAD R11, R9, R0, R11 ;  /* 0x00000000090b7224 */ /* 0x000fe200078e020b */
[----:B------:R-:W-:-:S03]  /*2410*/  IADD3 R7, P2, PT, -R0, R15, RZ ;  /* 0x0000000f00077210 */ /* 0x000fc60007f5e1ff */
[----:B------:R-:W-:Y:S01]  /*2420*/  IMAD.X R12, R6, 0x1, ~R11, P1 ;  /* 0x00000001060c7824 */ /* 0x000fe200008e0e0b */
[----:B------:R-:W-:-:S04]  /*2430*/  IADD3 R6, P1, PT, R13, 0x1, RZ ;  /* 0x000000010d067810 */ /* 0x000fc80007f3e0ff */
[C---:B------:R-:W-:Y:S01]  /*2440*/  ISETP.GE.U32.AND.EX P0, PT, R12.reuse, UR6, PT, P0 ;  /* 0x000000060c007c0c */ /* 0x040fe2000bf06100 */
[----:B------:R-:W-:Y:S01]  /*2450*/  IMAD.X R10, RZ, RZ, R9, P1 ;  /* 0x000000ffff0a7224 */ /* 0x000fe200008e0609 */
[----:B------:R-:W-:Y:S02]  /*2460*/  IADD3.X R11, PT, PT, R12, ~UR6, RZ, P2, !PT ;  /* 0x800000060c0b7c10 */ /* 0x000fe400097fe4ff */
[----:B------:R-:W-:Y:S02]  /*2470*/  SEL R13, R6, R13, P0 ;  /* 0x0000000d060d7207 */ /* 0x000fe40000000000 */
[----:B------:R-:W-:Y:S02]  /*2480*/  SEL R7, R7, R15, P0 ;  /* 0x0000000f07077207 */ /* 0x000fe40000000000 */
[----:B------:R-:W-:Y:S01]  /*2490*/  SEL R10, R10, R9, P0 ;  /* 0x000000090a0a7207 */ /* 0x000fe20000000000 */
[----:B------:R-:W-:Y:S01]  /*24a0*/  IMAD.MOV.U32 R9, RZ, RZ, 0x0 ;  /* 0x00000000ff097424 */ /* 0x000fe200078e00ff */
[----:B------:R-:W-:-:S02]  /*24b0*/  IADD3 R6, P2, PT, R13, 0x1, RZ ;  /* 0x000000010d067810 */ /* 0x000fc40007f5e0ff */
[----:B------:R-:W-:Y:S02]  /*24c0*/  SEL R11, R11, R12, P0 ;  /* 0x0000000c0b0b7207 */ /* 0x000fe40000000000 */
[----:B------:R-:W-:Y:S01]  /*24d0*/  ISETP.GE.U32.AND P0, PT, R7, R0, PT ;  /* 0x000000000700720c */ /* 0x000fe20003f06070 */
[----:B------:R-:W-:Y:S01]  /*24e0*/  IMAD.X R7, RZ, RZ, R10, P2 ;  /* 0x000000ffff077224 */ /* 0x000fe200010e060a */
[----:B------:R-:W-:Y:S02]  /*24f0*/  ISETP.NE.U32.AND P1, PT, R0, RZ, PT ;  /* 0x000000ff0000720c */ /* 0x000fe40003f25070 */
[----:B------:R-:W-:Y:S02]  /*2500*/  ISETP.GE.U32.AND.EX P0, PT, R11, UR6, PT, P0 ;  /* 0x000000060b007c0c */ /* 0x000fe4000bf06100 */
[----:B------:R-:W-:Y:S02]  /*2510*/  ISETP.NE.AND.EX P1, PT, RZ, UR6, PT, P1 ;  /* 0x00000006ff007c0c */ /* 0x000fe4000bf25310 */
[----:B------:R-:W-:-:S02]  /*2520*/  SEL R6, R6, R13, P0 ;  /* 0x0000000d06067207 */ /* 0x000fc40000000000 */
[----:B------:R-:W-:Y:S02]  /*2530*/  SEL R7, R7, R10, P0 ;  /* 0x0000000a07077207 */ /* 0x000fe40000000000 */
[----:B------:R-:W-:Y:S02]  /*2540*/  SEL R6, R6, 0xffffffff, P1 ;  /* 0xffffffff06067807 */ /* 0x000fe40000800000 */
[----:B------:R-:W-:Y:S01]  /*2550*/  SEL R7, R7, 0xffffffff, P1 ;  /* 0xffffffff07077807 */ /* 0x000fe20000800000 */
[----:B------:R-:W-:Y:S06]  /*2560*/  RET.REL.NODEC R8 `(_Z20ping_pong_mma_kernelPK6__halfS1_Pfiii) ;  /* 0xffffffd808a47950 */ /* 0x000fec0003c3ffff */
.L_x_35:
[----:B------:R-:W-:-:S00]  /*2570*/  BRA `(.L_x_35) ;  /* 0xfffffffc00fc7947 */ /* 0x000fc0000383ffff */
[----:B------:R-:W-:-:S00]  /*2580*/  NOP ;  /* 0x0000000000007918 */ /* 0x000fc00000000000 */
[----:B------:R-:W-:-:S00]  /*2590*/  NOP ;  /* 0x0000000000007918 */ /* 0x000fc00000000000 */
[----:B------:R-:W-:-:S00]  /*25a0*/  NOP ;  /* 0x0000000000007918 */ /* 0x000fc00000000000 */
[----:B------:R-:W-:-:S00]  /*25b0*/  NOP ;  /* 0x0000000000007918 */ /* 0x000fc00000000000 */
[----:B------:R-:W-:-:S00]  /*25c0*/  NOP ;  /* 0x0000000000007918 */ /* 0x000fc00000000000 */
[----:B------:R-:W-:-:S00]  /*25d0*/  NOP ;  /* 0x0000000000007918 */ /* 0x000fc00000000000 */
[----:B------:R-:W-:-:S00]  /*25e0*/  NOP ;  /* 0x0000000000007918 */ /* 0x000fc00000000000 */
[----:B------:R-:W-:-:S00]  /*25f0*/  NOP ;  /* 0x0000000000007918 */ /* 0x000fc00000000000 */
.L_x_55:


//--------------------- .text._Z27warp_specialized_mma_kernelPK6__halfS1_Pfiii --------------------------
	.section	.text._Z27warp_specialized_mma_kernelPK6__halfS1_Pfiii,"ax",@progbits
	.align	128
        .global         _Z27warp_specialized_mma_kernelPK6__halfS1_Pfiii
        .type           _Z27warp_specialized_mma_kernelPK6__halfS1_Pfiii,@function
        .size           _Z27warp_specialized_mma_kernelPK6__halfS1_Pfiii,(.L_x_56 - _Z27warp_specialized_mma_kernelPK6__halfS1_Pfiii)
        .other          _Z27warp_specialized_mma_kernelPK6__halfS1_Pfiii,@"STO_CUDA_ENTRY STV_DEFAULT"
_Z27warp_specialized_mma_kernelPK6__halfS1_Pfiii:
.text._Z27warp_specialized_mma_kernelPK6__halfS1_Pfiii:
[----:B------:R-:W-:Y:S01]  /*0000*/  LDC R1, c[0x0][0x37c] ;  /* 0x0000df00ff017b82 */ /* 0x000fe20000000800 */
[----:B------:R-:W1:Y:S01]  /*0010*/  S2R R30, SR_TID.X ;  /* 0x00000000001e7919 */ /* 0x000e620000002100 */
[----:B------:R-:W2:Y:S06]  /*0020*/  LDCU UR4, c[0x0][0x3a0] ;  /* 0x00007400ff0477ac */ /* 0x000eac0008000800 */
[----:B------:R-:W3:Y:S01]  /*0030*/  S2UR UR6, SR_CTAID.Y ;  /* 0x00000000000679c3 */ /* 0x000ee20000002600 */
[----:B------:R-:W-:Y:S02]  /*0040*/  CS2R R14, SRZ ;  /* 0x00000000000e7805 */ /* 0x000fe4000001ff00 */
[----:B------:R-:W-:-:S02]  /*0050*/  CS2R R12, SRZ ;  /* 0x00000000000c7805 */ /* 0x000fc4000001ff00 */
[----:B------:R-:W-:Y:S02]  /*0060*/  CS2R R10, SRZ ;  /* 0x00000000000a7805 */ /* 0x000fe4000001ff00 */
[----:B------:R-:W-:Y:S01]  /*0070*/  CS2R R8, SRZ ;  /* 0x0000000000087805 */ /* 0x000fe2000001ff00 */
[----:B------:R-:W4:Y:S01]  /*0080*/  LDCU.64 UR12, c[0x0][0x358] ;  /* 0x00006b00ff0c77ac */ /* 0x000f220008000a00 */
[----:B------:R-:W5:Y:S01]  /*0090*/  S2UR UR7, SR_CTAID.X ;  /* 0x00000000000779c3 */ /* 0x000f620000002500 */
[----:B--2---:R-:W-:Y:S02]  /*00a0*/  UISETP.GE.AND UP0, UPT, UR4, 0x1, UPT ;  /* 0x000000010400788c */ /* 0x004fe4000bf06270 */
[----:B---3--:R-:W-:Y:S01]  /*00b0*/  USHF.L.U32 UR6, UR6, 0x4, URZ ;  /* 0x0000000406067899 */ /* 0x008fe200080006ff */
[----:B-1----:R-:W-:Y:S01]  /*00c0*/  SHF.R.U32.HI R29, RZ, 0x5, R30 ;  /* 0x00000005ff1d7819 */ /* 0x002fe2000001161e */
[----:B-----5:R-:W-:-:S05]  /*00d0*/  USHF.L.U32 UR7, UR7, 0x4, URZ ;  /* 0x0000000407077899 */ /* 0x020fca00080006ff */
[----:B----4-:R-:W-:Y:S07]  /*00e0*/  BRA.U !UP0, `(.L_x_36) ;  /* 0x00000011082c7547 */ /* 0x010fee000b800000 */
[----:B------:R-:W1:Y:S01]  /*00f0*/  LDCU UR9, c[0x0][0x360] ;  /* 0x00006c00ff0977ac */ /* 0x000e620008000800 */
[----:B------:R-:W-:Y:S01]  /*0100*/  BSSY.RECONVERGENT B0, `(.L_x_37) ;  /* 0x0000026000007945 */ /* 0x000fe20003800200 */
[----:B-1----:R-:W-:-:S04]  /*0110*/  IADD3 R28, P0, PT, R30, UR9, RZ ;  /* 0x000000091e1c7c10 */ /* 0x002fc8000ff1e0ff */
        /* <DEDUP_REMOVED lines=12> */
[----:B------:R-:W1:Y:S01]  /*01e0*/  I2F.U32.RP R2, UR9 ;  /* 0x0000000900027d06 */ /* 0x000e620008209000 */
[----:B------:R-:W-:-:S07]  /*01f0*/  ISETP.NE.U32.AND P2, PT, RZ, UR9, PT ;  /* 0x00000009ff007c0c */ /* 0x000fce000bf45070 */
[----:B-1----:R-:W1:Y:S02]  /*0200*/  MUFU.RCP R2, R2 ;  /* 0x0000000200027308 */ /* 0x002e640000001000 */
[----:B-1----:R-:W-:-:S06]  /*0210*/  VIADD R4, R2, 0xffffffe ;  /* 0x0ffffffe02047836 */ /* 0x002fcc0000000000 */
[----:B------:R1:W2:Y:S02]  /*0220*/  F2I.FTZ.U32.TRUNC.NTZ R5, R4 ;  /* 0x0000000400057305 */ /* 0x0002a4000021f000 */
[----:B-1----:R-:W-:Y:S02]  /*0230*/  IMAD.MOV.U32 R4, RZ, RZ, RZ ;  /* 0x000000ffff047224 */ /* 0x002fe400078e00ff */
[----:B--2---:R-:W-:-:S04]  /*0240*/  IMAD.MOV R7, RZ, RZ, -R5 ;  /* 0x000000ffff077224 */ /* 0x004fc800078e0a05 */
[----:B------:R-:W-:-:S04]  /*0250*/  IMAD R7, R7, UR9, RZ ;  /* 0x0000000907077c24 */ /* 0x000fc8000f8e02ff */
[----:B------:R-:W-:-:S06]  /*0260*/  IMAD.HI.U32 R5, R5, R7, R4 ;  /* 0x0000000705057227 */ /* 0x000fcc00078e0004 */
[----:B------:R-:W-:-:S04]  /*0270*/  IMAD.HI.U32 R4, R5, R0, RZ ;  /* 0x0000000005047227 */ /* 0x000fc800078e00ff */
[----:B------:R-:W-:-:S04]  /*0280*/  IMAD.MOV R5, RZ, RZ, -R4 ;  /* 0x000000ffff057224 */ /* 0x000fc800078e0a04 */
[----:B------:R-:W-:Y:S02]  /*0290*/  IMAD R0, R5, UR9, R0 ;  /* 0x0000000905007c24 */ /* 0x000fe4000f8e0200 */
[----:B------:R-:W-:-:S03]  /*02a0*/  IMAD.MOV.U32 R5, RZ, RZ, RZ ;  /* 0x000000ffff057224 */ /* 0x000fc600078e00ff */
[----:B------:R-:W-:-:S13]  /*02b0*/  ISETP.GE.U32.AND P0, PT, R0, UR9, PT ;  /* 0x0000000900007c0c */ /* 0x000fda000bf06070 */
[----:B------:R-:W-:Y:S02]  /*02c0*/  @P0 VIADD R0, R0, -UR9 ;  /* 0x8000000900000c36 */ /* 0x000fe40008000000 */
[----:B------:R-:W-:-:S03]  /*02d0*/  @P0 VIADD R4, R4, 0x1 ;  /* 0x0000000104040836 */ /* 0x000fc60000000000 */
[----:B------:R-:W-:-:S13]  /*02e0*/  ISETP.GE.U32.AND P1, PT, R0, UR9, PT ;  /* 0x0000000900007c0c */ /* 0x000fda000bf26070 */
[----:B------:R-:W-:Y:S01]  /*02f0*/  @P1 VIADD R4, R4, 0x1 ;  /* 0x0000000104041836 */ /* 0x000fe20000000000 */
[----:B------:R-:W-:Y:S01]  /*0300*/  @!P2 LOP3.LUT R4, RZ, UR9, RZ, 0x33, !PT ;  /* 0x00000009ff04ac12 */ /* 0x000fe2000f8e33ff */
[----:B------:R-:W-:Y:S06]  /*0310*/  BRA `(.L_x_39) ;  /* 0x0000000000107947 */ /* 0x000fec0003800000 */
.L_x_38:
[----:B------:R-:W-:-:S07]  /*0320*/  MOV R2, 0x340 ;  /* 0x0000034000027802 */ /* 0x000fce0000000f00 */
[----:B------:R-:W-:Y:S05]  /*0330*/  CALL.REL.NOINC `($__internal_1_$__cuda_sm20_div_u64) ;  /* 0x0000000c00ec7944 */ /* 0x000fea0003c00000 */
[----:B------:R-:W-:Y:S02]  /*0340*/  IMAD.MOV.U32 R4, RZ, RZ, R0 ;  /* 0x000000ffff047224 */ /* 0x000fe400078e0000 */
[----:B------:R-:W-:-:S07]  /*0350*/  IMAD.MOV.U32 R5, RZ, RZ, R7 ;  /* 0x000000ffff057224 */ /* 0x000fce00078e0007 */
.L_x_39:
[----:B------:R-:W-:Y:S05]  /*0360*/  BSYNC.RECONVERGENT B0 ;  /* 0x0000000000007941 */ /* 0x000fea0003800200 */
.L_x_37:
[----:B------:R-:W1:Y:S01]  /*0370*/  S2UR UR5, SR_CgaCtaId ;  /* 0x00000000000579c3 */ /* 0x000e620000008800 */
[----:B------:R-:W-:Y:S01]  /*0380*/  IADD3 R26, P0, PT, R4, R3, RZ ;  /* 0x00000003041a7210 */ /* 0x000fe20007f1e0ff */
[----:B------:R-:W-:Y:S01]  /*0390*/  UMOV UR4, 0x400 ;  /* 0x0000040000047882 */ /* 0x000fe20000000000 */
[----:B------:R-:W-:Y:S01]  /*03a0*/  IMAD.U32 R3, RZ, RZ, UR9 ;  /* 0x00000009ff037e24 */ /* 0x000fe2000f8e00ff */
[----:B------:R-:W-:Y:S01]  /*03b0*/  CS2R R14, SRZ ;  /* 0x00000000000e7805 */ /* 0x000fe2000001ff00 */
[----:B------:R-:W-:Y:S01]  /*03c0*/  IMAD.U32 R17, RZ, RZ, UR9 ;  /* 0x00000009ff117e24 */ /* 0x000fe2000f8e00ff */
[----:B------:R-:W-:Y:S01]  /*03d0*/  CS2R R12, SRZ ;  /* 0x00000000000c7805 */ /* 0x000fe2000001ff00 */
[----:B------:R-:W-:Y:S01]  /*03e0*/  IMAD.X R25, RZ, RZ, R5, P0 ;  /* 0x000000ffff197224 */ /* 0x000fe200000e0605 */
[----:B------:R-:W-:Y:S02]  /*03f0*/  IADD3 R24, P0, PT, R28, UR9, RZ ;  /* 0x000000091c187c10 */ /* 0x000fe4000ff1e0ff */
[----:B------:R-:W-:-:S02]  /*0400*/  CS2R R10, SRZ ;  /* 0x00000000000a7805 */ /* 0x000fc4000001ff00 */
[----:B------:R-:W-:Y:S01]  /*0410*/  CS2R R8, SRZ ;  /* 0x0000000000087805 */ /* 0x000fe2000001ff00 */
[----:B------:R-:W-:Y:S01]  /*0420*/  USHF.L.U32 UR14, UR9, 0x2, URZ ;  /* 0x00000002090e7899 */ /* 0x000fe200080006ff */
[----:B------:R-:W-:Y:S01]  /*0430*/  IMAD.X R7, RZ, RZ, R27, P0 ;  /* 0x000000ffff077224 */ /* 0x000fe200000e061b */
[----:B------:R-:W-:Y:S01]  /*0440*/  IADD3 R5, P0, PT, R24, UR9, RZ ;  /* 0x0000000918057c10 */ /* 0x000fe2000ff1e0ff */
[----:B------:R-:W-:-:S04]  /*0450*/  USHF.R.U32.HI UR15, URZ, 0x1e, UR9 ;  /* 0x0000001eff0f7899 */ /* 0x000fc80008011609 */
[----:B------:R-:W-:Y:S01]  /*0460*/  IMAD.X R2, RZ, RZ, R7, P0 ;  /* 0x000000ffff027224 */ /* 0x000fe200000e0607 */
[----:B-1----:R-:W-:-:S04]  /*0470*/  ULEA UR4, UR5, UR4, 0x18 ;  /* 0x0000000405047291 */ /* 0x002fc8000f8ec0ff */
[----:B------:R-:W-:Y:S02]  /*0480*/  ULEA UR11, UR9, UR4, 0x3 ;  /* 0x00000004090b7291 */ /* 0x000fe4000f8e18ff */
[----:B------:R-:W-:Y:S01]  /*0490*/  LEA R6, R30, UR4, 0x2 ;  /* 0x000000041e067c11 */ /* 0x000fe2000f8e10ff */
[----:B------:R-:W-:-:S03]  /*04a0*/  UIMAD UR8, UR9, 0xc, UR4 ;  /* 0x0000000c090878a4 */ /* 0x000fc6000f8e0204 */
[----:B------:R-:W-:Y:S01]  /*04b0*/  UMOV UR4, URZ ;  /* 0x000000ff00047c82 */ /* 0x000fe20008000000 */
[----:B------:R-:W-:Y:S01]  /*04c0*/  IMAD R4, R3, 0x4, R6 ;  /* 0x0000000403047824 */ /* 0x000fe200078e0206 */
[----:B------:R-:W-:-:S03]  /*04d0*/  LOP3.LUT R3, R26, 0x3, RZ, 0xc0, !PT ;  /* 0x000000031a037812 */ /* 0x000fc600078ec0ff */
[----:B------:R-:W-:-:S07]  /*04e0*/  IMAD R0, R17, 0x4, R4 ;  /* 0x0000000411007824 */ /* 0x000fce00078e0204 */
.L_x_53:
[----:B------:R-:W-:Y:S01]  /*04f0*/  ISETP.GT.U32.AND P0, PT, R30, 0x1f, PT ;  /* 0x0000001f1e00780c */ /* 0x000fe20003f04070 */
[----:B------:R-:W-:-:S12]  /*0500*/  BSSY.RECONVERGENT B0, `(.L_x_40) ;  /* 0x00000ac000007945 */ /* 0x000fd80003800200 */
[----:B-1----:R-:W-:Y:S05]  /*0510*/  @P0 BRA `(.L_x_41) ;  /* 0x0000000800a80947 */ /* 0x002fea0003800000 */
[----:B------:R-:W1:Y:S01]  /*0520*/  LDC R19, c[0x0][0x3a0] ;  /* 0x0000e800ff137b82 */ /* 0x000e620000000800 */
[----:B------:R-:W-:Y:S01]  /*0530*/  ISETP.NE.U32.AND P0, PT, R3, 0x3, PT ;  /* 0x000000030300780c */ /* 0x000fe20003f05070 */
[----:B------:R-:W-:Y:S01]  /*0540*/  IMAD.U32 R16, RZ, RZ, UR6 ;  /* 0x00000006ff107e24 */ /* 0x000fe2000f8e00ff */
[----:B------:R-:W-:Y:S01]  /*0550*/  BSSY.RECONVERGENT B1, `(.L_x_42) ;  /* 0x0000026000017945 */ /* 0x000fe20003800200 */
[----:B------:R-:W-:Y:S01]  /*0560*/  IMAD.MOV.U32 R37, RZ, RZ, R30 ;  /* 0x000000ffff257224 */ /* 0x000fe200078e001e */
[----:B------:R-:W-:Y:S01]  /*0570*/  ISETP.NE.AND.EX P0, PT, RZ, RZ, PT, P0 ;  /* 0x000000ffff00720c */ /* 0x000fe20003f05300 */
[----:B------:R-:W-:Y:S02]  /*0580*/  IMAD.MOV.U32 R22, RZ, RZ, RZ ;  /* 0x000000ffff167224 */ /* 0x000fe400078e00ff */
[----:B-1----:R-:W-:-:S10]  /*0590*/  IMAD R19, R16, R19, UR4 ;  /* 0x0000000410137e24 */ /* 0x002fd4000f8e0213 */
[----:B------:R-:W-:Y:S05]  /*05a0*/  @!P0 BRA `(.L_x_43) ;  /* 0x0000000000808947 */ /* 0x000fea0003800000 */
[----:B------:R-:W1:Y:S01]  /*05b0*/  LDC.64 R16, c[0x0][0x380] ;  /* 0x0000e000ff107b82 */ /* 0x000e620000000a00 */
[----:B------:R-:W-:Y:S02]  /*05c0*/  IMAD.MOV.U32 R37, RZ, RZ, R28 ;  /* 0x000000ffff257224 */ /* 0x000fe400078e001c */
[----:B------:R-:W-:Y:S02]  /*05d0*/  IMAD.MOV.U32 R22, RZ, RZ, R27 ;  /* 0x000000ffff167224 */ /* 0x000fe400078e001b */
[----:B-1----:R-:W-:-:S03]  /*05e0*/  IMAD.WIDE.U32 R16, R19, 0x2, R16 ;  /* 0x0000000213107825 */ /* 0x002fc600078e0010 */
[----:B------:R-:W-:-:S04]  /*05f0*/  LEA R16, P0, R30, R16, 0x2 ;  /* 0x000000101e107211 */ /* 0x000fc800078010ff */
[----:B------:R-:W-:Y:S02]  /*0600*/  LEA.HI.X R17, R30, R17, RZ, 0x2, P0 ;  /* 0x000000111e117211 */ /* 0x000fe400000f14ff */
[----:B------:R-:W-:-:S03]  /*0610*/  ISETP.NE.U32.AND P0, PT, R3, RZ, PT ;  /* 0x000000ff0300720c */ /* 0x000fc60003f05070 */
[----:B------:R-:W-:Y:S01]  /*0620*/  @!PT LDS RZ, [RZ] ;  /* 0x00000000fffff984 */ /* 0x000fe20000000800 */
[----:B------:R-:W-:Y:S01]  /*0630*/  @!PT LDS RZ, [RZ] ;  /* 0x00000000fffff984 */ /* 0x000fe20000000800 */
[----:B------:R-:W-:Y:S01]  /*0640*/  @!PT LDS RZ, [RZ] ;  /* 0x00000000fffff984 */ /* 0x000fe20000000800 */
[----:B------:R1:W-:Y:S01]  /*0650*/  LDGSTS.E.BYPASS.128 [R6], desc[UR12][R16.64] ;  /* 0x0000000010067fae */ /* 0x0003e2000b98180c */
[----:B------:R-:W-:-:S13]  /*0660*/  ISETP.NE.AND.EX P0, PT, RZ, RZ, PT, P0 ;  /* 0x000000ffff00720c */ /* 0x000fda0003f05300 */
[----:B-1----:R-:W-:Y:S05]  /*0670*/  @!P0 BRA `(.L_x_43) ;  /* 0x00000000004c8947 */ /* 0x002fea0003800000 */
[----:B------:R-:W-:Y:S01]  /*0680*/  IADD3 R16, P0, PT, R16, UR14, RZ ;  /* 0x0000000e10107c10 */ /* 0x000fe2000ff1e0ff */
[----:B------:R-:W-:Y:S02]  /*0690*/  IMAD.MOV.U32 R37, RZ, RZ, R24 ;  /* 0x000000ffff257224 */ /* 0x000fe400078e0018 */
[----:B------:R-:W-:Y:S01]  /*06a0*/  IMAD.MOV.U32 R22, RZ, RZ, R7 ;  /* 0x000000ffff167224 */ /* 0x000fe200078e0007 */
[----:B------:R-:W-:Y:S02]  /*06b0*/  IADD3.X R17, PT, PT, R17, UR15, RZ, P0, !PT ;  /* 0x0000000f11117c10 */ /* 0x000fe400087fe4ff */
[----:B------:R-:W-:-:S03]  /*06c0*/  ISETP.NE.U32.AND P0, PT, R3, 0x1, PT ;  /* 0x000000010300780c */ /* 0x000fc60003f05070 */
        /* <DEDUP_REMOVED lines=9> */
[----:B------:R-:W-:-:S05]  /*0760*/  IADD3.X R17, PT, PT, R17, UR15, RZ, P0, !PT ;  /* 0x0000000f11117c10 */ /* 0x000fca00087fe4ff */
[----:B------:R-:W-:Y:S01]  /*0770*/  @!PT LDS RZ, [RZ] ;  /* 0x00000000fffff984 */ /* 0x000fe20000000800 */
[----:B------:R-:W-:Y:S01]  /*0780*/  @!PT LDS RZ, [RZ] ;  /* 0x00000000fffff984 */ /* 0x000fe20000000800 */
[----:B------:R-:W-:Y:S01]  /*0790*/  @!PT LDS RZ, [RZ] ;  /* 0x00000000fffff984 */ /* 0x000fe20000000800 */
[----:B------:R1:W-:Y:S04]  /*07a0*/  LDGSTS.E.BYPASS.128 [R0], desc[UR12][R16.64] ;  /* 0x0000000010007fae */ /* 0x0003e8000b98180c */
.L_x_43:
[----:B------:R-:W-:Y:S05]  /*07b0*/  BSYNC.RECONVERGENT B1 ;  /* 0x0000000000017941 */ /* 0x000fea0003800200 */
.L_x_42:
[----:B------:R-:W-:Y:S01]  /*07c0*/  ISETP.GE.U32.AND P0, PT, R26, 0x3, PT ;  /* 0x000000031a00780c */ /* 0x000fe20003f06070 */
[----:B------:R-:W-:Y:S03]  /*07d0*/  BSSY.RECONVERGENT B1, `(.L_x_44) ;  /* 0x000002f000017945 */ /* 0x000fe60003800200 */
[----:B------:R-:W-:-:S13]  /*07e0*/  ISETP.GE.U32.AND.EX P0, PT, R25, RZ, PT, P0 ;  /* 0x000000ff1900720c */ /* 0x000fda0003f06100 */
[----:B------:R-:W-:Y:S05]  /*07f0*/  @!P0 BRA `(.L_x_45) ;  /* 0x0000000000b08947 */ /* 0x000fea0003800000 */
[----:B------:R-:W2:Y:S01]  /*0800*/  S2UR UR10, SR_CgaCtaId ;  /* 0x00000000000a79c3 */ /* 0x000ea20000008800 */
[----:B------:R-:W3:Y:S01]  /*0810*/  LDCU.64 UR16, c[0x0][0x380] ;  /* 0x00007000ff1077ac */ /* 0x000ee20008000a00 */
[C---:B-1----:R-:W-:Y:S01]  /*0820*/  SHF.L.U64.HI R17, R37.reuse, 0x2, R22 ;  /* 0x0000000225117819 */ /* 0x042fe20000010216 */
[C---:B------:R-:W-:Y:S01]  /*0830*/  IMAD.SHL.U32 R16, R37.reuse, 0x4, RZ ;  /* 0x0000000425107824 */ /* 0x040fe200078e00ff */
[C---:B------:R-:W-:Y:S01]  /*0840*/  LEA R35, R37.reuse, UR11, 0x2 ;  /* 0x0000000b25237c11 */ /* 0x040fe2000f8e10ff */
[----:B------:R-:W-:Y:S01]  /*0850*/  UMOV UR5, 0x400 ;  /* 0x0000040000057882 */ /* 0x000fe20000000000 */
[----:B------:R-:W-:Y:S01]  /*0860*/  LEA R31, R37, UR8, 0x2 ;  /* 0x00000008251f7c11 */ /* 0x000fe2000f8e10ff */
[----:B------:R-:W-:-:S03]  /*0870*/  IMAD.WIDE.U32 R16, R19, 0x2, R16 ;  /* 0x0000000213107825 */ /* 0x000fc600078e0010 */
[----:B---3--:R-:W-:-:S04]  /*0880*/  IADD3 R16, P0, PT, R16, UR16, RZ ;  /* 0x0000001010107c10 */ /* 0x008fc8000ff1e0ff */
[----:B------:R-:W-:Y:S01]  /*0890*/  IADD3.X R17, PT, PT, R17, UR17, RZ, P0, !PT ;  /* 0x0000001111117c10 */ /* 0x000fe200087fe4ff */
[----:B--2---:R-:W-:-:S04]  /*08a0*/  ULEA UR5, UR10, UR5, 0x18 ;  /* 0x000000050a057291 */ /* 0x004fc8000f8ec0ff */
[----:B------:R-:W-:Y:S02]  /*08b0*/  ULEA UR10, UR9, UR5, 0x2 ;  /* 0x00000005090a7291 */ /* 0x000fe4000f8e10ff */
[----:B------:R-:W-:-:S04]  /*08c0*/  LEA R23, R37, UR5, 0x2 ;  /* 0x0000000525177c11 */ /* 0x000fc8000f8e10ff */
[----:B------:R-:W-:-:S07]  /*08d0*/  LEA R33, R37, UR10, 0x2 ;  /* 0x0000000a25217c11 */ /* 0x000fce000f8e10ff */
.L_x_46:
[----:B------:R-:W-:Y:S01]  /*08e0*/  IADD3 R18, P0, PT, R16, UR14, RZ ;  /* 0x0000000e10127c10 */ /* 0x000fe2000ff1e0ff */
[----:B------:R-:W-:Y:S01]  /*08f0*/  IMAD.U32 R21, RZ, RZ, UR9 ;  /* 0x00000009ff157e24 */ /* 0x000fe2000f8e00ff */
[----:B------:R-:W-:Y:S01]  /*0900*/  @!PT LDS RZ, [RZ] ;  /* 0x00000000fffff984 */ /* 0x000fe20000000800 */
[----:B------:R-:W-:Y:S01]  /*0910*/  @!PT LDS RZ, [RZ] ;  /* 0x00000000fffff984 */ /* 0x000fe20000000800 */
[----:B------:R-:W-:Y:S01]  /*0920*/  @!PT LDS RZ, [RZ] ;  /* 0x00000000fffff984 */ /* 0x000fe20000000800 */
[----:B------:R1:W-:Y:S01]  /*0930*/  LDGSTS.E.BYPASS.128 [R23], desc[UR12][R16.64] ;  /* 0x0000000010177fae */ /* 0x0003e2000b98180c */
[----:B------:R-:W-:Y:S01]  /*0940*/  IMAD.U32 R32, RZ, RZ, UR9 ;  /* 0x00000009ff207e24 */ /* 0x000fe2000f8e00ff */
[----:B------:R-:W-:Y:S01]  /*0950*/  IADD3.X R19, PT, PT, R17, UR15, RZ, P0, !PT ;  /* 0x0000000f11137c10 */ /* 0x000fe200087fe4ff */
[----:B------:R-:W-:Y:S01]  /*0960*/  UMOV UR5, URZ ;  /* 0x000000ff00057c82 */ /* 0x000fe20008000000 */
[----:B------:R-:W-:Y:S01]  /*0970*/  LEA R20, P0, R21, R16, 0x3 ;  /* 0x0000001015147211 */ /* 0x000fe200078018ff */
[----:B------:R-:W-:Y:S02]  /*0980*/  IMAD.U32 R34, RZ, RZ, UR9 ;  /* 0x00000009ff227e24 */ /* 0x000fe4000f8e00ff */
[----:B------:R2:W-:Y:S01]  /*0990*/  LDGSTS.E.BYPASS.128 [R33], desc[UR12][R18.64] ;  /* 0x0000000012217fae */ /* 0x0005e2000b98180c */
[----:B------:R-:W-:-:S02]  /*09a0*/  LEA.HI.X R21, R32, R17, RZ, 0x3, P0 ;  /* 0x0000001120157211 */ /* 0x000fc400000f1cff */
[----:B------:R-:W-:Y:S01]  /*09b0*/  IADD3 R37, P0, PT, R37, UR14, RZ ;  /* 0x0000000e25257c10 */ /* 0x000fe2000ff1e0ff */
[----:B-1----:R-:W-:Y:S02]  /*09c0*/  IMAD R23, R34, 0x10, R23 ;  /* 0x0000001022177824 */ /* 0x002fe400078e0217 */
[----:B------:R1:W-:Y:S01]  /*09d0*/  LDGSTS.E.BYPASS.128 [R35], desc[UR12][R20.64] ;  /* 0x0000000014237fae */ /* 0x0003e2000b98180c */
[----:B------:R-:W-:Y:S02]  /*09e0*/  IADD3.X R22, PT, PT, R22, UR15, RZ, P0, !PT ;  /* 0x0000000f16167c10 */ /* 0x000fe400087fe4ff */
[----:B------:R-:W-:Y:S01]  /*09f0*/  ISETP.GE.U32.AND P0, PT, R37, 0x20, PT ;  /* 0x000000202500780c */ /* 0x000fe20003f06070 */
[----:B--2---:R-:W-:-:S03]  /*0a00*/  IMAD.WIDE.U32 R18, R32, 0xc, R16 ;  /* 0x0000000c20127825 */ /* 0x004fc600078e0010 */
[----:B------:R-:W-:Y:S02]  /*0a10*/  ISETP.GE.U32.AND.EX P0, PT, R22, RZ, PT, P0 ;  /* 0x000000ff1600720c */ /* 0x000fe40003f06100 */
[C---:B------:R-:W-:Y:S01]  /*0a20*/  LEA R16, P1, R32.reuse, R16, 0x4 ;  /* 0x0000001020107211 */ /* 0x040fe200078220ff */
[----:B------:R-:W-:Y:S02]  /*0a30*/  VIADD R19, R19, UR5 ;  /* 0x0000000513137c36 */ /* 0x000fe40008000000 */
[----:B-1----:R-:W-:Y:S02]  /*0a40*/  IMAD.U32 R20, RZ, RZ, UR9 ;  /* 0x00000009ff147e24 */ /* 0x002fe4000f8e00ff */
[----:B------:R-:W-:Y:S01]  /*0a50*/  IMAD R33, R32, 0x10, R33 ;  /* 0x0000001020217824 */ /* 0x000fe200078e0221 */
[----:B------:R1:W-:Y:S02]  /*0a60*/  LDGSTS.E.BYPASS.128 [R31], desc[UR12][R18.64] ;  /* 0x00000000121f7fae */ /* 0x0003e4000b98180c */
[----:B------:R-:W-:Y:S01]  /*0a70*/  LEA.HI.X R17, R20, R17, RZ, 0x4, P1 ;  /* 0x0000001114117211 */ /* 0x000fe200008f24ff */
[----:B-1----:R-:W-:-:S02]  /*0a80*/  IMAD.U32 R18, RZ, RZ, UR9 ;  /* 0x00000009ff127e24 */ /* 0x002fc4000f8e00ff */
[----:B------:R-:W-:Y:S02]  /*0a90*/  IMAD R31, R20, 0x10, R31 ;  /* 0x00000010141f7824 */ /* 0x000fe400078e021f */
[----:B------:R-:W-:Y:S01]  /*0aa0*/  IMAD R35, R18, 0x10, R35 ;  /* 0x0000001012237824 */ /* 0x000fe200078e0223 */
[----:B------:R-:W-:Y:S06]  /*0ab0*/  @!P0 BRA `(.L_x_46) ;  /* 0xfffffffc00888947 */ /* 0x000fec000383ffff */
.L_x_45:
[----:B------:R-:W-:Y:S05]  /*0ac0*/  BSYNC.RECONVERGENT B1 ;  /* 0x0000000000017941 */ /* 0x000fea0003800200 */
.L_x_44:
[----:B------:R-:W2:Y:S01]  /*0ad0*/  LDCU UR5, c[0x0][0x39c] ;  /* 0x00007380ff0577ac */ /* 0x000ea20008000800 */
[----:B-1----:R-:W1:Y:S01]  /*0ae0*/  LDC.64 R16, c[0x0][0x388] ;  /* 0x0000e200ff107b82 */ /* 0x002e620000000a00 */
[----:B------:R-:W-:Y:S01]  /*0af0*/  ISETP.NE.U32.AND P0, PT, R3, 0x3, PT ;  /* 0x000000030300780c */ /* 0x000fe20003f05070 */
[----:B------:R-:W-:Y:S01]  /*0b00*/  BSSY.RECONVERGENT B1, `(.L_x_47) ;  /* 0x0000026000017945 */ /* 0x000fe20003800200 */
[----:B------:R-:W-:Y:S02]  /*0b10*/  IMAD.MOV.U32 R33, RZ, RZ, R30 ;  /* 0x000000ffff217224 */ /* 0x000fe400078e001e */
[----:B------:R-:W-:Y:S01]  /*0b20*/  ISETP.NE.AND.EX P0, PT, RZ, RZ, PT, P0 ;  /* 0x000000ffff00720c */ /* 0x000fe20003f05300 */
[----:B------:R-:W-:Y:S01]  /*0b30*/  IMAD.MOV.U32 R31, RZ, RZ, RZ ;  /* 0x000000ffff1f7224 */ /* 0x000fe200078e00ff */
[----:B--2---:R-:W-:-:S06]  /*0b40*/  UIMAD UR5, UR4, UR5, UR7 ;  /* 0x00000005040572a4 */ /* 0x004fcc000f8e0207 */
[----:B------:R-:W-:-:S04]  /*0b50*/  IMAD.U32 R19, RZ, RZ, UR5 ;  /* 0x00000005ff137e24 */ /* 0x000fc8000f8e00ff */
[----:B-1----:R-:W-:Y:S01]  /*0b60*/  IMAD.WIDE R16, R19, 0x2, R16 ;  /* 0x0000000213107825 */ /* 0x002fe200078e0210 */
[----:B------:R-:W-:Y:S06]  /*0b70*/  @!P0 BRA `(.L_x_48) ;  /* 0x0000000000788947 */ /* 0x000fec0003800000 */
[C---:B------:R-:W-:Y:S01]  /*0b80*/  LEA R18, P0, R30.reuse, R16, 0x2 ;  /* 0x000000101e127211 */ /* 0x040fe200078010ff */
[----:B------:R-:W-:Y:S02]  /*0b90*/  IMAD.MOV.U32 R33, RZ, RZ, R28 ;  /* 0x000000ffff217224 */ /* 0x000fe400078e001c */
[----:B------:R-:W-:Y:S01]  /*0ba0*/  IMAD.MOV.U32 R31, RZ, RZ, R27 ;  /* 0x000000ffff1f7224 */ /* 0x000fe200078e001b */
[----:B------:R-:W-:Y:S02]  /*0bb0*/  LEA.HI.X R19, R30, R17, RZ, 0x2, P0 ;  /* 0x000000111e137211 */ /* 0x000fe400000f14ff */
[----:B------:R-:W-:-:S03]  /*0bc0*/  ISETP.NE.U32.AND P0, PT, R3, RZ, PT ;  /* 0x000000ff0300720c */ /* 0x000fc60003f05070 */
[----:B------:R-:W-:Y:S01]  /*0bd0*/  @!PT LDS RZ, [RZ] ;  /* 0x00000000fffff984 */ /* 0x000fe20000000800 */
[----:B------:R-:W-:Y:S01]  /*0be0*/  @!PT LDS RZ, [RZ] ;  /* 0x00000000fffff984 */ /* 0x000fe20000000800 */
[----:B------:R-:W-:Y:S01]  /*0bf0*/  @!PT LDS RZ, [RZ] ;  /* 0x00000000fffff984 */ /* 0x000fe20000000800 */
[----:B------:R1:W-:Y:S01]  /*0c00*/  LDGSTS.E.BYPASS.128 [R6+0x200], desc[UR12][R18.64] ;  /* 0x0020000012067fae */ /* 0x0003e2000b98180c */
        /* <DEDUP_REMOVED lines=20> */
[----:B------:R1:W-:Y:S04]  /*0d50*/  LDGSTS.E.BYPASS.128 [R0+0x200], desc[UR12][R18.64] ;  /* 0x0020000012007fae */ /* 0x0003e8000b98180c */
.L_x_48:
[----:B------:R-:W-:Y:S05]  /*0d60*/  BSYNC.RECONVERGENT B1 ;  /* 0x0000000000017941 */ /* 0x000fea0003800200 */
.L_x_47:
[----:B------:R-:W-:Y:S01]  /*0d70*/  ISETP.GE.U32.AND P0, PT, R26, 0x3, PT ;  /* 0x000000031a00780c */ /* 0x000fe20003f06070 */
[----:B------:R-:W-:Y:S03]  /*0d80*/  BSSY.RECONVERGENT B1, `(.L_x_49) ;  /* 0x0000021000017945 */ /* 0x000fe60003800200 */
[----:B------:R-:W-:-:S13]  /*0d90*/  ISETP.GE.U32.AND.EX P0, PT, R25, RZ, PT, P0 ;  /* 0x000000ff1900720c */ /* 0x000fda0003f06100 */
[----:B------:R-:W-:Y:S05]  /*0da0*/  @!P0 BRA `(.L_x_50) ;  /* 0x0000000000788947 */ /* 0x000fea0003800000 */
[----:B-1----:R-:W1:Y:S01]  /*0db0*/  S2R R19, SR_CgaCtaId ;  /* 0x0000000000137919 */ /* 0x002e620000008800 */
[----:B------:R-:W-:-:S04]  /*0dc0*/  MOV R32, 0x400 ;  /* 0x0000040000207802 */ /* 0x000fc80000000f00 */
[----:B-1----:R-:W-:-:S07]  /*0dd0*/  LEA R32, R19, R32, 0x18 ;  /* 0x0000002013207211 */ /* 0x002fce00078ec0ff */
.L_x_51:
[C---:B------:R-:W-:Y:S01]  /*0de0*/  LEA R18, P0, R33.reuse, R16, 0x2 ;  /* 0x0000001021127211 */ /* 0x040fe200078010ff */
[C---:B------:R-:W-:Y:S02]  /*0df0*/  IMAD R35, R33.reuse, 0x4, R32 ;  /* 0x0000000421237824 */ /* 0x040fe400078e0220 */
[----:B------:R-:W-:Y:S01]  /*0e00*/  IMAD.U32 R20, RZ, RZ, UR9 ;  /* 0x00000009ff147e24 */ /* 0x000fe2000f8e00ff */
[----:B------:R-:W-:Y:S01]  /*0e10*/  LEA.HI.X R19, R33, R17, R31, 0x2, P0 ;  /* 0x0000001121137211 */ /* 0x000fe200000f141f */
[----:B------:R-:W-:Y:S01]  /*0e20*/  IMAD.U32 R34, RZ, RZ, UR9 ;  /* 0x00000009ff227e24 */ /* 0x000fe2000f8e00ff */
[----:B------:R-:W-:Y:S01]  /*0e30*/  IADD3 R22, P0, PT, R18, UR14, RZ ;  /* 0x0000000e12167c10 */ /* 0x000fe2000ff1e0ff */
[----:B------:R-:W-:Y:S02]  /*0e40*/  IMAD R37, R20, 0x4, R35 ;  /* 0x0000000414257824 */ /* 0x000fe400078e0223 */
[----:B------:R-:W-:Y:S01]  /*0e50*/  @!PT LDS RZ, [RZ] ;  /* 0x00000000fffff984 */ /* 0x000fe20000000800 */
[----:B------:R-:W-:Y:S01]  /*0e60*/  @!PT LDS RZ, [RZ] ;  /* 0x00000000fffff984 */ /* 0x000fe20000000800 */
[----:B------:R-:W-:Y:S01]  /*0e70*/  @!PT LDS RZ, [RZ] ;  /* 0x00000000fffff984 */ /* 0x000fe20000000800 */
[----:B------:R1:W-:Y:S01]  /*0e80*/  LDGSTS.E.BYPASS.128 [R35+0x200], desc[UR12][R18.64] ;  /* 0x0020000012237fae */ /* 0x0003e2000b98180c */
[----:B------:R-:W-:Y:S01]  /*0e90*/  IADD3.X R23, PT, PT, R19, UR15, RZ, P0, !PT ;  /* 0x0000000f13177c10 */ /* 0x000fe200087fe4ff */
[----:B------:R-:W-:Y:S01]  /*0ea0*/  IMAD R34, R34, 0x4, R37 ;  /* 0x0000000422227824 */ /* 0x000fe200078e0225 */
[----:B------:R-:W-:-:S03]  /*0eb0*/  IADD3 R20, P0, PT, R22, UR14, RZ ;  /* 0x0000000e16147c10 */ /* 0x000fc6000ff1e0ff */
[----:B------:R2:W-:Y:S01]  /*0ec0*/  LDGSTS.E.BYPASS.128 [R37+0x200], desc[UR12][R22.64] ;  /* 0x0020000016257fae */ /* 0x0005e2000b98180c */
[----:B------:R-:W-:Y:S02]  /*0ed0*/  IADD3.X R21, PT, PT, R23, UR15, RZ, P0, !PT ;  /* 0x0000000f17157c10 */ /* 0x000fe400087fe4ff */
[----:B-1----:R-:W-:Y:S01]  /*0ee0*/  IADD3 R18, P0, PT, R20, UR14, RZ ;  /* 0x0000000e14127c10 */ /* 0x002fe2000ff1e0ff */
[----:B------:R-:W-:Y:S02]  /*0ef0*/  IMAD.U32 R35, RZ, RZ, UR9 ;  /* 0x00000009ff237e24 */ /* 0x000fe4000f8e00ff */
[----:B------:R2:W-:Y:S01]  /*0f00*/  LDGSTS.E.BYPASS.128 [R34+0x200], desc[UR12][R20.64] ;  /* 0x0020000014227fae */ /* 0x0005e2000b98180c */
[----:B------:R-:W-:Y:S01]  /*0f10*/  IADD3.X R19, PT, PT, R21, UR15, RZ, P0, !PT ;  /* 0x0000000f15137c10 */ /* 0x000fe200087fe4ff */
[----:B------:R-:W-:Y:S01]  /*0f20*/  IMAD R35, R35, 0x4, R34 ;  /* 0x0000000423237824 */ /* 0x000fe200078e0222 */
[----:B------:R-:W-:-:S04]  /*0f30*/  IADD3 R33, P0, PT, R33, UR14, RZ ;  /* 0x0000000e21217c10 */ /* 0x000fc8000ff1e0ff */
[----:B------:R2:W-:Y:S01]  /*0f40*/  LDGSTS.E.BYPASS.128 [R35+0x200], desc[UR12][R18.64] ;  /* 0x0020000012237fae */ /* 0x0005e2000b98180c */
[----:B------:R-:W-:Y:S02]  /*0f50*/  IADD3.X R31, PT, PT, R31, UR15, RZ, P0, !PT ;  /* 0x0000000f1f1f7c10 */ /* 0x000fe400087fe4ff */
[----:B------:R-:W-:-:S04]  /*0f60*/  ISETP.GE.U32.AND P0, PT, R33, 0x20, PT ;  /* 0x000000202100780c */ /* 0x000fc80003f06070 */
[----:B------:R-:W-:-:S13]  /*0f70*/  ISETP.GE.U32.AND.EX P0, PT, R31, RZ, PT, P0 ;  /* 0x000000ff1f00720c */ /* 0x000fda0003f06100 */
[----:B--2---:R-:W-:Y:S05]  /*0f80*/  @!P0 BRA `(.L_x_51) ;  /* 0xfffffffc00948947 */ /* 0x004fea000383ffff */
.L_x_50:
[----:B------:R-:W-:Y:S05]  /*0f90*/  BSYNC.RECONVERGENT B1 ;  /* 0x0000000000017941 */ /* 0x000fea0003800200 */
.L_x_49:
[----:B------:R-:W0:Y:S01]  /*0fa0*/  LDGDEPBAR ;  /* 0x00000000000079af */ /* 0x000e220000000000 */
[----:B------:R-:W-:-:S04]  /*0fb0*/  DEPBAR.LE SB0, 0x0 ;  /* 0x000080000000791a */ /* 0x000fc80000000000 */
.L_x_41:
[----:B------:R-:W-:Y:S05]  /*0fc0*/  BSYNC.RECONVERGENT B0 ;  /* 0x0000000000007941 */ /* 0x000fea0003800200 */
.L_x_40:
[----:B------:R-:W-:Y:S01]  /*0fd0*/  BAR.SYNC.DEFER_BLOCKING 0x0 ;  /* 0x0000000000007b1d */ /* 0x000fe20000010000 */
[----:B------:R-:W-:-:S13]  /*0fe0*/  ISETP.NE.AND P0, PT, R29, 0x1, PT ;  /* 0x000000011d00780c */ /* 0x000fda0003f05270 */
[----:B------:R-:W-:Y:S05]  /*0ff0*/  @P0 BRA `(.L_x_52) ;  /* 0x0000000000500947 */ /* 0x000fea0003800000 */
[----:B-1----:R-:W1:Y:S01]  /*1000*/  S2R R18, SR_LANEID ;  /* 0x0000000000127919 */ /* 0x002e620000000000 */
[----:B------:R-:W-:Y:S05]  /*1010*/  WARPSYNC.ALL ;  /* 0x0000000000007948 */ /* 0x000fea0003800000 */
[----:B------:R-:W2:Y:S01]  /*1020*/  S2R R19, SR_CgaCtaId ;  /* 0x0000000000137919 */ /* 0x000ea20000008800 */
[----:B-1----:R-:W-:Y:S02]  /*1030*/  SHF.R.U32.HI R16, RZ, 0x3, R18 ;  /* 0x00000003ff107819 */ /* 0x002fe40000011612 */
[----:B------:R-:W-:-:S03]  /*1040*/  LOP3.LUT R17, R18, 0x7, RZ, 0xc0, !PT ;  /* 0x0000000712117812 */ /* 0x000fc600078ec0ff */
[----:B------:R-:W-:Y:S01]  /*1050*/  IMAD.SHL.U32 R20, R16, 0x8, RZ ;  /* 0x0000000810147824 */ /* 0x000fe200078e00ff */
[----:B------:R-:W-:Y:S02]  /*1060*/  SHF.R.U32.HI R16, RZ, 0x4, R18 ;  /* 0x00000004ff107819 */ /* 0x000fe40000011612 */
[----:B------:R-:W-:Y:S02]  /*1070*/  MOV R18, 0x400 ;  /* 0x0000040000127802 */ /* 0x000fe40000000f00 */
[----:B------:R-:W-:Y:S01]  /*1080*/  LOP3.LUT R17, R20, 0x8, R17, 0xe2, !PT ;  /* 0x0000000814117812 */ /* 0x000fe200078ee211 */
[----:B------:R-:W-:Y:S01]  /*1090*/  IMAD.SHL.U32 R16, R16, 0x8, RZ ;  /* 0x0000000810107824 */ /* 0x000fe200078e00ff */
[----:B--2---:R-:W-:-:S03]  /*10a0*/  LEA R19, R19, R18, 0x18 ;  /* 0x0000001213137211 */ /* 0x004fc600078ec0ff */
[----:B------:R-:W-:Y:S02]  /*10b0*/  IMAD R16, R17, 0x10, R16 ;  /* 0x0000001011107824 */ /* 0x000fe400078e0210 */
[----:B------:R-:W-:Y:S02]  /*10c0*/  VIADD R17, R19, 0x200 ;  /* 0x0000020013117836 */ /* 0x000fe40000000000 */
[C---:B------:R-:W-:Y:S02]  /*10d0*/  IMAD.U32 R18, R16.reuse, 0x2, R19 ;  /* 0x0000000210127824 */ /* 0x040fe400078e0013 */
[----:B------:R-:W-:-:S04]  /*10e0*/  IMAD.U32 R20, R16, 0x2, R17 ;  /* 0x0000000210147824 */ /* 0x000fc800078e0011 */
[----:B------:R-:W-:Y:S04]  /*10f0*/  LDSM.16.M88.4 R16, [R18] ;  /* 0x000000001210783b */ /* 0x000fe80000000200 */
[----:B------:R-:W1:Y:S02]  /*1100*/  LDSM.16.MT88.4 R20, [R20] ;  /* 0x000000001414783b */ /* 0x000e640000004200 */
[C---:B-1----:R-:W-:Y:S08]  /*1110*/  HMMA.16816.F32 R8, R16.reuse, R20, R8 ;  /* 0x000000141008723c */ /* 0x042ff00000001808 */
[----:B------:R-:W-:-:S15]  /*1120*/  HMMA.16816.F32 R12, R16, R22, R12 ;  /* 0x00000016100c723c */ /* 0x000fde000000180c */
[----:B------:R-:W-:-:S05]  /*1130*/  NOP ;  /* 0x0000000000007918 */ /* 0x000fca0000000000 */
.L_x_52:
[----:B------:R-:W-:Y:S05]  /*1140*/  WARPSYNC.ALL ;  /* 0x0000000000007948 */ /* 0x000fea0003800000 */
[----:B------:R-:W2:Y:S01]  /*1150*/  LDCU UR5, c[0x0][0x3a0] ;  /* 0x00007400ff0577ac */ /* 0x000ea20008000800 */
[----:B------:R-:W-:-:S04]  /*1160*/  UIADD3 UR4, UPT, UPT, UR4, 0x10, URZ ;  /* 0x0000001004047890 */ /* 0x000fc8000fffe0ff */
[----:B--2---:R-:W-:Y:S01]  /*1170*/  UISETP.GE.AND UP0, UPT, UR4, UR5, UPT ;  /* 0x000000050400728c */ /* 0x004fe2000bf06270 */
[----:B------:R-:W-:Y:S08]  /*1180*/  BAR.SYNC.DEFER_BLOCKING 0x0 ;  /* 0x0000000000007b1d */ /* 0x000ff00000010000 */
[----:B------:R-:W-:Y:S05]  /*1190*/  BRA.U !UP0, `(.L_x_53) ;  /* 0xfffffff108d47547 */ /* 0x000fea000b83ffff */
.L_x_36:
[----:B------:R-:W-:-:S13]  /*11a0*/  ISETP.NE.AND P0, PT, R29, 0x1, PT ;  /* 0x000000011d00780c */ /* 0x000fda0003f05270 */
[----:B------:R-:W-:Y:S05]  /*11b0*/  @P0 EXIT ;  /* 0x000000000000094d */ /* 0x000fea0003800000 */
[----:B------:R-:W2:Y:S01]  /*11c0*/  S2R R5, SR_LANEID ;  /* 0x0000000000057919 */ /* 0x000ea20000000000 */
[----:B------:R-:W3:Y:S01]  /*11d0*/  LDCU UR9, c[0x0][0x39c] ;  /* 0x00007380ff0977ac */ /* 0x000ee20008000800 */
[----:B------:R-:W-:Y:S01]  /*11e0*/  IMAD.MOV.U32 R3, RZ, RZ, RZ ;  /* 0x000000ffff037224 */ /* 0x000fe200078e00ff */
[----:B------:R-:W4:Y:S01]  /*11f0*/  LDCU.64 UR4, c[0x0][0x390] ;  /* 0x00007200ff0477ac */ /* 0x000f220008000a00 */
[----:B---3--:R-:W-:Y:S02]  /*1200*/  UIMAD UR8, UR6, UR9, UR7 ;  /* 0x00000009060872a4 */ /* 0x008fe4000f8e0207 */
[----:B------:R-:W-:Y:S02]  /*1210*/  USHF.R.U32.HI UR9, URZ, 0x1, UR9 ;  /* 0x00000001ff097899 */ /* 0x000fe40008011609 */
[----:B----4-:R-:W-:Y:S01]  /*1220*/  UIMAD.WIDE UR4, UR8, 0x4, UR4 ;  /* 0x00000004080478a5 */ /* 0x010fe2000f8e0204 */
[----:B--2---:R-:W-:Y:S02]  /*1230*/  LOP3.LUT R2, R5, 0x3, RZ, 0xc0, !PT ;  /* 0x0000000305027812 */ /* 0x004fe400078ec0ff */
[----:B------:R-:W-:-:S05]  /*1240*/  SHF.R.U32.HI R5, RZ, 0x2, R5 ;  /* 0x00000002ff057819 */ /* 0x000fca0000011605 */
[----:B------:R-:W-:-:S03]  /*1250*/  IMAD.WIDE.U32 R2, R5, UR9, R2 ;  /* 0x0000000905027c25 */ /* 0x000fc6000f8e0002 */
[----:B------:R-:W-:-:S04]  /*1260*/  LEA R4, P0, R2, UR4, 0x3 ;  /* 0x0000000402047c11 */ /* 0x000fc8000f8018ff */
[----:B------:R-:W-:Y:S01]  /*1270*/  LEA.HI.X R5, R2, UR5, R3, 0x3, P0 ;  /* 0x0000000502057c11 */ /* 0x000fe200080f1c03 */
[----:B------:R-:W-:-:S04]  /*1280*/  IMAD.U32 R3, RZ, RZ, UR9 ;  /* 0x00000009ff037e24 */ /* 0x000fc8000f8e00ff */
[----:B------:R-:W-:Y:S01]  /*1290*/  IMAD.WIDE.U32 R2, R3, 0x40, R4 ;  /* 0x0000004003027825 */ /* 0x000fe200078e0004 */
[----:B------:R-:W-:Y:S04]  /*12a0*/  STG.E.64 desc[UR12][R4.64], R8 ;  /* 0x0000000804007986 */ /* 0x000fe8000c101b0c */
[----:B------:R-:W-:Y:S04]  /*12b0*/  STG.E.64 desc[UR12][R2.64], R10 ;  /* 0x0000000a02007986 */ /* 0x000fe8000c101b0c */
[----:B------:R-:W-:Y:S04]  /*12c0*/  STG.E.64 desc[UR12][R4.64+0x20], R12 ;  /* 0x0000200c04007986 */ /* 0x000fe8000c101b0c */
[----:B------:R-:W-:Y:S01]  /*12d0*/  STG.E.64 desc[UR12][R2.64+0x20], R14 ;  /* 0x0000200e02007986 */ /* 0x000fe2000c101b0c */
[----:B------:R-:W-:Y:S05]  /*12e0*/  EXIT ;  /* 0x000000000000794d */ /* 0x000fea0003800000 */
        .weak           $__internal_1_$__cuda_sm20_div_u64
        .type           $__internal_1_$__cuda_sm20_div_u64,@function
        .size           $__internal_1_$__cuda_sm20_div_u64,(.L_x_56 - $__internal_1_$__cuda_sm20_div_u64)
$__internal_1_$__cuda_sm20_div_u64:
[----:B------:R-:W-:Y:S01]  /*12f0*/  UMOV UR4, UR9 ;  /* 0x0000000900047c82 */ /* 0x000fe20008000000 */
[----:B------:R-:W-:Y:S02]  /*1300*/  UMOV UR5, URZ ;  /* 0x000000ff00057c82 */ /* 0x000fe40008000000 */
[----:B------:R-:W1:Y:S08]  /*1310*/  I2F.U64.RP R5, UR4 ;  /* 0x0000000400057d12 */ /* 0x000e700008309000 */
[----:B-1----:R-:W1:Y:S02]  /*1320*/  MUFU.RCP R5, R5 ;  /* 0x0000000500057308 */ /* 0x002e640000001000 */
[----:B-1----:R-:W-:-:S06]  /*1330*/  VIADD R6, R5, 0x1ffffffe ;  /* 0x1ffffffe05067836 */ /* 0x002fcc0000000000 */
[----:B------:R-:W1:Y:S02]  /*1340*/  F2I.U64.TRUNC R6, R6 ;  /* 0x0000000600067311 */ /* 0x000e64000020d800 */
[----:B-1----:R-:W-:-:S04]  /*1350*/  IMAD.WIDE.U32 R8, R6, UR9, RZ ;  /* 0x0000000906087c25 */ /* 0x002fc8000f8e00ff */
[----:B------:R-:W-:Y:S01]  /*1360*/  IMAD R9, R7, UR9, R9 ;  /* 0x0000000907097c24 */ /* 0x000fe2000f8e0209 */
[----:B------:R-:W-:-:S05]  /*1370*/  IADD3 R11, P0, PT, RZ, -R8, RZ ;  /* 0x80000008ff0b7210 */ /* 0x000fca0007f1e0ff */
        /* <DEDUP_REMOVED lines=10> */
[----:B------:R-:W-:-:S03]  /*1420*/  IMAD.WIDE.U32 R6, R9, UR9, RZ ;  /* 0x0000000909067c25 */ /* 0x000fc6000f8e00ff */
[----:B------:R-:W-:Y:S01]  /*1430*/  IADD3 R11, P0, PT, RZ, -R6, RZ ;  /* 0x80000006ff0b7210 */ /* 0x000fe20007f1e0ff */
[----:B------:R-:W-:Y:S02]  /*1440*/  IMAD R6, R5, UR9, R7 ;  /* 0x0000000905067c24 */ /* 0x000fe4000f8e0207 */
[----:B------:R-:W-:Y:S02]  /*1450*/  IMAD.MOV.U32 R7, RZ, RZ, RZ ;  /* 0x000000ffff077224 */ /* 0x000fe400078e00ff */
[----:B------:R-:W-:-:S04]  /*1460*/  IMAD.HI.U32 R8, R9, R11, RZ ;  /* 0x0000000b09087227 */ /* 0x000fc800078e00ff */
[----:B------:R-:W-:-:S04]  /*1470*/  IMAD.X R6, RZ, RZ, ~R6, P0 ;  /* 0x000000ffff067224 */ /* 0x000fc800000e0e06 */
        /* <DEDUP_REMOVED lines=13> */
[----:B------:R-:W-:Y:S01]  /*1550*/  IMAD.X R5, RZ, RZ, R5, P0 ;  /* 0x000000ffff057224 */ /* 0x000fe200000e0605 */
[C---:B------:R-:W-:Y:S01]  /*1560*/  IADD3 R9, P2, PT, R8.reuse, 0x1, RZ ;  /* 0x0000000108097810 */ /* 0x040fe20007f5e0ff */
[----:B------:R-:W-:-:S04]  /*1570*/  IMAD.WIDE.U32 R6, R8, UR9, RZ ;  /* 0x0000000908067c25 */ /* 0x000fc8000f8e00ff */
[----:B------:R-:W-:Y:S01]  /*1580*/  IMAD.X R5, RZ, RZ, R5, P1 ;  /* 0x000000ffff057224 */ /* 0x000fe200008e0605 */
[----:B------:R-:W-:-:S03]  /*1590*/  IADD3 R11, P0, PT, -R6, R0, RZ ;  /* 0x00000000060b7210 */ /* 0x000fc60007f1e1ff */
[----:B------:R-:W-:Y:S01]  /*15a0*/  IMAD R7, R5, UR9, R7 ;  /* 0x0000000905077c24 */ /* 0x000fe2000f8e0207 */
[----:B------:R-:W-:-:S03]  /*15b0*/  IADD3 R0, P1, PT, R11, -UR9, RZ ;  /* 0x800000090b007c10 */ /* 0x000fc6000ff3e0ff */
[----:B------:R-:W-:Y:S01]  /*15c0*/  IMAD.X R7, R4, 0x1, ~R7, P0 ;  /* 0x0000000104077824 */ /* 0x000fe200000e0e07 */
[----:B------:R-:W-:Y:S01]  /*15d0*/  ISETP.GE.U32.AND P0, PT, R11, UR9, PT ;  /* 0x000000090b007c0c */ /* 0x000fe2000bf06070 */
[----:B------:R-:W-:-:S03]  /*15e0*/  IMAD.X R4, RZ, RZ, R5, P2 ;  /* 0x000000ffff047224 */ /* 0x000fc600010e0605 */
[C---:B------:R-:W-:Y:S02]  /*15f0*/  ISETP.GE.U32.AND.EX P0, PT, R7.reuse, RZ, PT, P0 ;  /* 0x000000ff0700720c */ /* 0x040fe40003f06100 */
[----:B------:R-:W-:Y:S02]  /*1600*/  IADD3.X R6, PT, PT, R7, -0x1, RZ, P1, !PT ;  /* 0xffffffff07067810 */ /* 0x000fe40000ffe4ff */
[----:B------:R-:W-:Y:S02]  /*1610*/  SEL R0, R0, R11, P0 ;  /* 0x0000000b00007207 */ /* 0x000fe40000000000 */
[----:B------:R-:W-:Y:S02]  /*1620*/  SEL R9, R9, R8, P0 ;  /* 0x0000000809097207 */ /* 0x000fe40000000000 */
[----:B------:R-:W-:Y:S02]  /*1630*/  SEL R6, R6, R7, P0 ;  /* 0x0000000706067207 */ /* 0x000fe40000000000 */
[----:B------:R-:W-:Y:S01]  /*1640*/  SEL R4, R4, R5, P0 ;  /* 0x0000000504047207 */ /* 0x000fe20000000000 */
[----:B------:R-:W-:Y:S01]  /*1650*/  IMAD.MOV.U32 R5, RZ, RZ, 0x0 ;  /* 0x00000000ff057424 */ /* 0x000fe200078e00ff */
[----:B------:R-:W-:-:S02]  /*1660*/  ISETP.GE.U32.AND P0, PT, R0, UR9, PT ;  /* 0x0000000900007c0c */ /* 0x000fc4000bf06070 */
[----:B------:R-:W-:Y:S02]  /*1670*/  IADD3 R0, P2, PT, R9, 0x1, RZ ;  /* 0x0000000109007810 */ /* 0x000fe40007f5e0ff */
[----:B------:R-:W-:Y:S02]  /*1680*/  ISETP.GE.U32.AND.EX P0, PT, R6, RZ, PT, P0 ;  /* 0x000000ff0600720c */ /* 0x000fe40003f06100 */
[----:B------:R-:W-:Y:S01]  /*1690*/  ISETP.NE.U32.AND P1, PT, RZ, UR9, PT ;  /* 0x00000009ff007c0c */ /* 0x000fe2000bf25070 */
[----:B------:R-:W-:Y:S01]  /*16a0*/  IMAD.X R7, RZ, RZ, R4, P2 ;  /* 0x000000ffff077224 */ /* 0x000fe200010e0604 */
[----:B------:R-:W-:Y:S02]  /*16b0*/  SEL R0, R0, R9, P0 ;  /* 0x0000000900007207 */ /* 0x000fe40000000000 */
[----:B------:R-:W-:Y:S02]  /*16c0*/  ISETP.NE.AND.EX P1, PT, RZ, RZ, PT, P1 ;  /* 0x000000ffff00720c */ /* 0x000fe40003f25310 */
[----:B------:R-:W-:Y:S01]  /*16d0*/  SEL R7, R7, R4, P0 ;  /* 0x0000000407077207 */ /* 0x000fe20000000000 */
[----:B------:R-:W-:Y:S01]  /*16e0*/  IMAD.MOV.U32 R4, RZ, RZ, R2 ;  /* 0x000000ffff047224 */ /* 0x000fe200078e0002 */
[----:B------:R-:W-:-:S02]  /*16f0*/  SEL R0, R0, 0xffffffff, P1 ;  /* 0xffffffff00007807 */ /* 0x000fc40000800000 */
[----:B------:R-:W-:Y:S01]  /*1700*/  SEL R7, R7, 0xffffffff, P1 ;  /* 0xffffffff07077807 */ /* 0x000fe20000800000 */
[----:B------:R-:W-:Y:S06]  /*1710*/  RET.REL.NODEC R4 `(_Z27warp_specialized_mma_kernelPK6__halfS1_Pfiii) ;  /* 0xffffffe804387950 */ /* 0x000fec0003c3ffff */
.L_x_54:
        /* <DEDUP_REMOVED lines=14> */
.L_x_56:


//--------------------- .nv.shared._Z20ping_pong_mma_kernelPK6__halfS1_Pfiii --------------------------
	.section	.nv.shared._Z20ping_pong_mma_kernelPK6__halfS1_Pfiii,"aw",@nobits
	.sectionflags	@""
	.align	16
	.zero		1024


//--------------------- .nv.shared.reserved.0     --------------------------
	.section	.nv.shared.reserved.0,"aw",@nobits
	.weak		__nv_reservedSMEM_offset_0_alias
	.size		__nv_reservedSMEM_offset_0_alias, 0, 64
	.other		__nv_reservedSMEM_offset_0_alias,@"STO_CUDA_RESERVED_SHARED STV_DEFAULT"
__nv_reservedSMEM_offset_0_alias:
	.zero		0
	.zero		64


//--------------------- .nv.shared._Z27warp_specialized_mma_kernelPK6__halfS1_Pfiii --------------------------
	.section	.nv.shared._Z27warp_specialized_mma_kernelPK6__halfS1_Pfiii,"aw",@nobits
	.sectionflags	@""
	.align	16
	.zero		1024


//--------------------- .nv.constant0._Z20ping_pong_mma_kernelPK6__halfS1_Pfiii --------------------------
	.section	.nv.constant0._Z20ping_pong_mma_kernelPK6__halfS1_Pfiii,"a",@progbits
	.sectionflags	@""
	.align	4
.nv.constant0._Z20ping_pong_mma_kernelPK6__halfS1_Pfiii:
	.zero		932


//--------------------- .nv.constant0._Z27warp_specialized_mma_kernelPK6__halfS1_Pfiii --------------------------
	.section	.nv.constant0._Z27warp_specialized_mma_kernelPK6__halfS1_Pfiii,"a",@progbits
	.sectionflags	@""
	.align	4
.nv.constant0._Z27warp_specialized_mma_kernelPK6__halfS1_Pfiii:
	.zero		932


//--------------------- SYMBOLS --------------------------

	.type		.nv.reservedSmem.offset0,@object
	.size		.nv.reservedSmem.offset0,0x4
	.type		.nv.reservedSmem.cap,@object
	.size		.nv.reservedSmem.cap,0x4
